//
// Generated by NVIDIA NVVM Compiler
//
// Compiler Build ID: CL-36424714
// Cuda compilation tools, release 13.0, V13.0.88
// Based on NVVM 20.0.0
//

.version 9.0
.target sm_100
.address_size 64

	// .globl	_Z7computefifffffffffffff
.extern .func  (.param .b32 func_retval0) vprintf
(
	.param .b64 vprintf_param_0,
	.param .b64 vprintf_param_1
)
;
.global .align 1 .b8 $str[7] = {37, 46, 49, 55, 103, 10};
.global .align 4 .b8 __cudart_i2opi_f[24] = {65, 144, 67, 60, 153, 149, 98, 219, 192, 221, 52, 245, 209, 87, 39, 252, 41, 21, 68, 78, 110, 131, 249, 162};

.visible .entry _Z7computefifffffffffffff(
	.param .f32 _Z7computefifffffffffffff_param_0,
	.param .u32 _Z7computefifffffffffffff_param_1,
	.param .f32 _Z7computefifffffffffffff_param_2,
	.param .f32 _Z7computefifffffffffffff_param_3,
	.param .f32 _Z7computefifffffffffffff_param_4,
	.param .f32 _Z7computefifffffffffffff_param_5,
	.param .f32 _Z7computefifffffffffffff_param_6,
	.param .f32 _Z7computefifffffffffffff_param_7,
	.param .f32 _Z7computefifffffffffffff_param_8,
	.param .f32 _Z7computefifffffffffffff_param_9,
	.param .f32 _Z7computefifffffffffffff_param_10,
	.param .f32 _Z7computefifffffffffffff_param_11,
	.param .f32 _Z7computefifffffffffffff_param_12,
	.param .f32 _Z7computefifffffffffffff_param_13,
	.param .f32 _Z7computefifffffffffffff_param_14
)
{
	.local .align 8 .b8 	__local_depot0[40];
	.reg .b64 	%SP;
	.reg .b64 	%SPL;
	.reg .pred 	%p<25>;
	.reg .b32 	%r<77>;
	.reg .b32 	%f<80>;
	.reg .b64 	%rd<38>;
	.reg .b64 	%fd<6>;

	mov.u64 	%SPL, __local_depot0;
	cvta.local.u64 	%SP, %SPL;
	ld.param.f32 	%f79, [_Z7computefifffffffffffff_param_0];
	ld.param.u32 	%r20, [_Z7computefifffffffffffff_param_1];
	ld.param.f32 	%f24, [_Z7computefifffffffffffff_param_2];
	ld.param.f32 	%f25, [_Z7computefifffffffffffff_param_3];
	ld.param.f32 	%f26, [_Z7computefifffffffffffff_param_4];
	ld.param.f32 	%f19, [_Z7computefifffffffffffff_param_5];
	ld.param.f32 	%f20, [_Z7computefifffffffffffff_param_6];
	ld.param.f32 	%f21, [_Z7computefifffffffffffff_param_7];
	ld.param.f32 	%f22, [_Z7computefifffffffffffff_param_13];
	ld.param.f32 	%f23, [_Z7computefifffffffffffff_param_14];
	add.u64 	%rd1, %SPL, 0;
	div.rn.f32 	%f27, %f25, %f26;
	add.f32 	%f28, %f27, 0f19AC3CF3;
	sub.f32 	%f29, %f24, %f28;
	setp.neu.f32 	%p3, %f79, %f29;
	setp.lt.s32 	%p4, %r20, 1;
	or.pred  	%p5, %p3, %p4;
	@%p5 bra 	$L__BB0_18;
	fma.rn.f32 	%f30, %f20, %f21, 0f00000000;
	mul.f32 	%f1, %f19, %f30;
	mul.f32 	%f31, %f23, 0f8213F7E8;
	mov.f32 	%f32, 0f80003423;
	div.rn.f32 	%f33, %f32, %f31;
	mul.f32 	%f34, %f33, 0f3F22F983;
	cvt.rni.s32.f32 	%r1, %f34;
	cvt.rn.f32.s32 	%f35, %r1;
	fma.rn.f32 	%f36, %f35, 0fBFC90FDA, %f33;
	fma.rn.f32 	%f37, %f35, 0fB3A22168, %f36;
	fma.rn.f32 	%f2, %f35, 0fA7C234C5, %f37;
	abs.f32 	%f3, %f33;
	mov.b32 	%r2, %f33;
	shr.u32 	%r21, %r2, 23;
	and.b32  	%r22, %r21, 224;
	add.s32 	%r23, %r22, -128;
	shl.b32 	%r24, %r2, 8;
	or.b32  	%r3, %r24, -2147483648;
	shr.u32 	%r25, %r23, 5;
	and.b32  	%r4, %r21, 31;
	mul.wide.u32 	%rd12, %r25, 4;
	sub.s64 	%rd2, %rd1, %rd12;
	setp.eq.s32 	%p6, %r4, 0;
	mov.f32 	%f38, 0f00000000;
	mul.rn.f32 	%f4, %f33, %f38;
	@%p6 bra 	$L__BB0_10;
	sub.s32 	%r5, 32, %r4;
	setp.eq.f32 	%p7, %f3, 0f7F800000;
	setp.ltu.f32 	%p8, %f3, 0f47CE4780;
	or.pred  	%p1, %p8, %p7;
	selp.b32 	%r6, %r1, 0, %p8;
	selp.f32 	%f5, %f2, %f4, %p8;
	mov.b32 	%r74, 0;
	mov.u64 	%rd15, __cudart_i2opi_f;
$L__BB0_3:
	setp.geu.f32 	%p9, %f79, %f1;
	@%p9 bra 	$L__BB0_9;
	mov.u32 	%r76, %r6;
	mov.f32 	%f77, %f5;
	@%p1 bra 	$L__BB0_8;
	mov.b64 	%rd37, 0;
	mov.b32 	%r75, 0;
$L__BB0_6:
	.pragma "nounroll";
	mul.wide.u32 	%rd14, %r75, 4;
	add.s64 	%rd16, %rd15, %rd14;
	ld.global.nc.u32 	%r28, [%rd16];
	mad.wide.u32 	%rd17, %r28, %r3, %rd37;
	shr.u64 	%rd37, %rd17, 32;
	add.s64 	%rd18, %rd1, %rd14;
	st.local.u32 	[%rd18], %rd17;
	add.s32 	%r75, %r75, 1;
	setp.ne.s32 	%p10, %r75, 6;
	@%p10 bra 	$L__BB0_6;
	setp.lt.s32 	%p11, %r2, 0;
	st.local.u32 	[%rd1+24], %rd37;
	ld.local.u32 	%r29, [%rd2+20];
	ld.local.u32 	%r30, [%rd2+24];
	shl.b32 	%r31, %r30, %r4;
	shr.u32 	%r32, %r29, %r5;
	add.s32 	%r33, %r32, %r31;
	shl.b32 	%r34, %r29, %r4;
	ld.local.u32 	%r35, [%rd2+16];
	shr.u32 	%r36, %r35, %r5;
	add.s32 	%r37, %r36, %r34;
	shr.u32 	%r38, %r33, 30;
	shf.l.wrap.b32 	%r39, %r37, %r33, 2;
	shl.b32 	%r40, %r37, 2;
	shr.u32 	%r41, %r39, 31;
	add.s32 	%r42, %r41, %r38;
	neg.s32 	%r43, %r42;
	selp.b32 	%r76, %r43, %r42, %p11;
	xor.b32  	%r44, %r39, %r2;
	shr.s32 	%r45, %r39, 31;
	xor.b32  	%r46, %r45, %r39;
	xor.b32  	%r47, %r45, %r40;
	cvt.u64.u32 	%rd19, %r46;
	shl.b64 	%rd20, %rd19, 32;
	cvt.u64.u32 	%rd21, %r47;
	or.b64  	%rd22, %rd20, %rd21;
	cvt.rn.f64.s64 	%fd1, %rd22;
	mul.f64 	%fd2, %fd1, 0d3BF921FB54442D19;
	cvt.rn.f32.f64 	%f39, %fd2;
	neg.f32 	%f40, %f39;
	setp.lt.s32 	%p12, %r44, 0;
	selp.f32 	%f77, %f40, %f39, %p12;
$L__BB0_8:
	add.s32 	%r48, %r76, 1;
	mul.rn.f32 	%f41, %f77, %f77;
	and.b32  	%r49, %r76, 1;
	setp.eq.b32 	%p13, %r49, 1;
	selp.f32 	%f42, %f77, 0f3F800000, %p13;
	fma.rn.f32 	%f43, %f41, %f42, 0f00000000;
	fma.rn.f32 	%f44, %f41, 0f37CBAC00, 0fBAB607ED;
	selp.f32 	%f45, 0fB94D4153, %f44, %p13;
	selp.f32 	%f46, 0f3C0885E4, 0f3D2AAABB, %p13;
	fma.rn.f32 	%f47, %f45, %f41, %f46;
	selp.f32 	%f48, 0fBE2AAAA8, 0fBEFFFFFF, %p13;
	fma.rn.f32 	%f49, %f47, %f41, %f48;
	fma.rn.f32 	%f50, %f49, %f43, %f42;
	and.b32  	%r50, %r48, 2;
	setp.eq.s32 	%p14, %r50, 0;
	mov.f32 	%f51, 0f00000000;
	sub.f32 	%f52, %f51, %f50;
	selp.f32 	%f53, %f50, %f52, %p14;
	sqrt.rn.f32 	%f54, %f53;
	add.f32 	%f55, %f54, 0f8235AB82;
	fma.rn.f32 	%f79, %f22, %f55, 0f4AB8026C;
$L__BB0_9:
	add.s32 	%r74, %r74, 1;
	setp.ne.s32 	%p15, %r74, %r20;
	@%p15 bra 	$L__BB0_3;
	bra.uni 	$L__BB0_18;
$L__BB0_10:
	setp.eq.f32 	%p16, %f3, 0f7F800000;
	setp.ltu.f32 	%p17, %f3, 0f47CE4780;
	or.pred  	%p2, %p17, %p16;
	selp.b32 	%r7, %r1, 0, %p17;
	selp.f32 	%f6, %f2, %f4, %p17;
	mov.b32 	%r71, 0;
	mov.u64 	%rd23, __cudart_i2opi_f;
$L__BB0_11:
	setp.geu.f32 	%p18, %f79, %f1;
	@%p18 bra 	$L__BB0_17;
	mov.u32 	%r73, %r7;
	mov.f32 	%f74, %f6;
	@%p2 bra 	$L__BB0_16;
	mov.b64 	%rd36, 0;
	mov.b32 	%r72, 0;
	mov.u64 	%rd34, %rd23;
	mov.u64 	%rd35, %rd1;
$L__BB0_14:
	.pragma "nounroll";
	ld.global.nc.u32 	%r53, [%rd34];
	mad.wide.u32 	%rd25, %r53, %r3, %rd36;
	shr.u64 	%rd36, %rd25, 32;
	st.local.u32 	[%rd35], %rd25;
	add.s32 	%r72, %r72, 1;
	add.s64 	%rd35, %rd35, 4;
	add.s64 	%rd34, %rd34, 4;
	setp.ne.s32 	%p19, %r72, 6;
	@%p19 bra 	$L__BB0_14;
	setp.lt.s32 	%p20, %r2, 0;
	st.local.u32 	[%rd1+24], %rd36;
	ld.local.u32 	%r54, [%rd2+20];
	ld.local.u32 	%r55, [%rd2+24];
	shr.u32 	%r56, %r55, 30;
	shf.l.wrap.b32 	%r57, %r54, %r55, 2;
	shl.b32 	%r58, %r54, 2;
	shr.u32 	%r59, %r57, 31;
	add.s32 	%r60, %r59, %r56;
	neg.s32 	%r61, %r60;
	selp.b32 	%r73, %r61, %r60, %p20;
	xor.b32  	%r62, %r57, %r2;
	shr.s32 	%r63, %r57, 31;
	xor.b32  	%r64, %r63, %r57;
	xor.b32  	%r65, %r63, %r58;
	cvt.u64.u32 	%rd26, %r64;
	shl.b64 	%rd27, %rd26, 32;
	cvt.u64.u32 	%rd28, %r65;
	or.b64  	%rd29, %rd27, %rd28;
	cvt.rn.f64.s64 	%fd3, %rd29;
	mul.f64 	%fd4, %fd3, 0d3BF921FB54442D19;
	cvt.rn.f32.f64 	%f56, %fd4;
	neg.f32 	%f57, %f56;
	setp.lt.s32 	%p21, %r62, 0;
	selp.f32 	%f74, %f57, %f56, %p21;
$L__BB0_16:
	add.s32 	%r66, %r73, 1;
	mul.rn.f32 	%f58, %f74, %f74;
	and.b32  	%r67, %r73, 1;
	setp.eq.b32 	%p22, %r67, 1;
	selp.f32 	%f59, %f74, 0f3F800000, %p22;
	fma.rn.f32 	%f60, %f58, %f59, 0f00000000;
	fma.rn.f32 	%f61, %f58, 0f37CBAC00, 0fBAB607ED;
	selp.f32 	%f62, 0fB94D4153, %f61, %p22;
	selp.f32 	%f63, 0f3C0885E4, 0f3D2AAABB, %p22;
	fma.rn.f32 	%f64, %f62, %f58, %f63;
	selp.f32 	%f65, 0fBE2AAAA8, 0fBEFFFFFF, %p22;
	fma.rn.f32 	%f66, %f64, %f58, %f65;
	fma.rn.f32 	%f67, %f66, %f60, %f59;
	and.b32  	%r68, %r66, 2;
	setp.eq.s32 	%p23, %r68, 0;
	mov.f32 	%f68, 0f00000000;
	sub.f32 	%f69, %f68, %f67;
	selp.f32 	%f70, %f67, %f69, %p23;
	sqrt.rn.f32 	%f71, %f70;
	add.f32 	%f72, %f71, 0f8235AB82;
	fma.rn.f32 	%f79, %f22, %f72, 0f4AB8026C;
$L__BB0_17:
	add.s32 	%r71, %r71, 1;
	setp.eq.s32 	%p24, %r71, %r20;
	@%p24 bra 	$L__BB0_18;
	bra.uni 	$L__BB0_11;
$L__BB0_18:
	add.u64 	%rd30, %SP, 32;
	add.u64 	%rd31, %SPL, 32;
	cvt.f64.f32 	%fd5, %f79;
	st.local.f64 	[%rd31], %fd5;
	mov.u64 	%rd32, $str;
	cvta.global.u64 	%rd33, %rd32;
	{ // callseq 0, 0
	.param .b64 param0;
	st.param.b64 	[param0], %rd33;
	.param .b64 param1;
	st.param.b64 	[param1], %rd30;
	.param .b32 retval0;
	call.uni (retval0), 
	vprintf, 
	(
	param0, 
	param1
	);
	ld.param.b32 	%r69, [retval0];
	} // callseq 0
	ret;

}


// ===== COMPILED SASS (sm_100) =====

	.target	sm_100

	.elftype	@"ET_EXEC"


//--------------------- .note.nv.tkinfo           --------------------------
	.section	.note.nv.tkinfo,"",@"SHT_NOTE"
	.sectionflags	@"SHF_NOTE_NV_TKINFO"
	.tkinfo
        /*0018*/ 	.word	0x00000002
        /*0030*/ 	.string	""
        /*0030*/ 	.string	"ptxas"
        /*0030*/ 	.string	"Cuda compilation tools, release 13.0, V13.0.88"
        /*0030*/ 	.string	"Build cuda_13.0.r13.0/compiler.36424714_0"
        /*0030*/ 	.string	"-arch sm_100 -m 64 "



//--------------------- .note.nv.cuinfo           --------------------------
	.section	.note.nv.cuinfo,"",@"SHT_NOTE"
	.sectionflags	@"SHF_NOTE_NV_CUINFO"
        /*0018*/ 	.short	0x0002
        /*001a*/ 	.short	0x0064
        /*001c*/ 	.short	0x0082
	.zero		2


//--------------------- .nv.info                  --------------------------
	.section	.nv.info,"",@"SHT_CUDA_INFO"
	.align	4


	//----- nvinfo : EIATTR_REGCOUNT
	.align		4
        /*0000*/ 	.byte	0x04, 0x2f
        /*0002*/ 	.short	(.L_3 - .L_2)
	.align		4
.L_2:
        /*0004*/ 	.word	index@(_Z7computefifffffffffffff)
        /*0008*/ 	.word	0x00000018


	//----- nvinfo : EIATTR_FRAME_SIZE
	.align		4
.L_3:
        /*000c*/ 	.byte	0x04, 0x11
        /*000e*/ 	.short	(.L_5 - .L_4)
	.align		4
.L_4:
        /*0010*/ 	.word	index@($__internal_1_$__cuda_sm3x_div_rn_noftz_f32_slowpath)
        /*0014*/ 	.word	0x00000028


	//----- nvinfo : EIATTR_FRAME_SIZE
	.align		4
.L_5:
        /*0018*/ 	.byte	0x04, 0x11
        /*001a*/ 	.short	(.L_7 - .L_6)
	.align		4
.L_6:
        /*001c*/ 	.word	index@($__internal_0_$__cuda_sm20_sqrt_rn_f32_slowpath)
        /*0020*/ 	.word	0x00000028


	//----- nvinfo : EIATTR_FRAME_SIZE
	.align		4
.L_7:
        /*0024*/ 	.byte	0x04, 0x11
        /*0026*/ 	.short	(.L_9 - .L_8)
	.align		4
.L_8:
        /*0028*/ 	.word	index@(_Z7computefifffffffffffff)
        /*002c*/ 	.word	0x00000028


	//----- nvinfo : EIATTR_MIN_STACK_SIZE
	.align		4
.L_9:
        /*0030*/ 	.byte	0x04, 0x12
        /*0032*/ 	.short	(.L_11 - .L_10)
	.align		4
.L_10:
        /*0034*/ 	.word	index@(_Z7computefifffffffffffff)
        /*0038*/ 	.word	0x00000028
.L_11:


//--------------------- .nv.compat                --------------------------
	.section	.nv.compat,"",@"SHT_CUDA_COMPAT_INFO"
	.align	4
        /*0000*/ 	.byte	0x02, 0x09, 0x00, 0x00, 0x02, 0x02, 0x01, 0x00, 0x02, 0x05, 0x05, 0x00, 0x03, 0x07, 0x01, 0x01
        /*0010*/ 	.byte	0x02, 0x03, 0x00, 0x00, 0x02, 0x06, 0x01, 0x00, 0x04, 0x0b, 0x08, 0x00, 0x01, 0x00, 0x00, 0x00
        /*0020*/ 	.byte	0x00, 0x00, 0x00, 0x00


//--------------------- .nv.info._Z7computefifffffffffffff --------------------------
	.section	.nv.info._Z7computefifffffffffffff,"",@"SHT_CUDA_INFO"
	.sectionflags	@""
	.align	4


	//----- nvinfo : EIATTR_CUDA_API_VERSION
	.align		4
        /*0000*/ 	.byte	0x04, 0x37
        /*0002*/ 	.short	(.L_13 - .L_12)
.L_12:
        /*0004*/ 	.word	0x00000082


	//----- nvinfo : EIATTR_KPARAM_INFO
	.align		4
.L_13:
        /*0008*/ 	.byte	0x04, 0x17
        /*000a*/ 	.short	(.L_15 - .L_14)
.L_14:
        /*000c*/ 	.word	0x00000000
        /*0010*/ 	.short	0x000e
        /*0012*/ 	.short	0x0038
        /*0014*/ 	.byte	0x00, 0xf0, 0x11, 0x00


	//----- nvinfo : EIATTR_KPARAM_INFO
	.align		4
.L_15:
        /*0018*/ 	.byte	0x04, 0x17
        /*001a*/ 	.short	(.L_17 - .L_16)
.L_16:
        /*001c*/ 	.word	0x00000000
        /*0020*/ 	.short	0x000d
        /*0022*/ 	.short	0x0034
        /*0024*/ 	.byte	0x00, 0xf0, 0x11, 0x00


	//----- nvinfo : EIATTR_KPARAM_INFO
	.align		4
.L_17:
        /*0028*/ 	.byte	0x04, 0x17
        /*002a*/ 	.short	(.L_19 - .L_18)
.L_18:
        /*002c*/ 	.word	0x00000000
        /*0030*/ 	.short	0x000c
        /*0032*/ 	.short	0x0030
        /*0034*/ 	.byte	0x00, 0xf0, 0x11, 0x00


	//----- nvinfo : EIATTR_KPARAM_INFO
	.align		4
.L_19:
        /*0038*/ 	.byte	0x04, 0x17
        /*003a*/ 	.short	(.L_21 - .L_20)
.L_20:
        /*003c*/ 	.word	0x00000000
        /*0040*/ 	.short	0x000b
        /*0042*/ 	.short	0x002c
        /*0044*/ 	.byte	0x00, 0xf0, 0x11, 0x00


	//----- nvinfo : EIATTR_KPARAM_INFO
	.align		4
.L_21:
        /*0048*/ 	.byte	0x04, 0x17
        /*004a*/ 	.short	(.L_23 - .L_22)
.L_22:
        /*004c*/ 	.word	0x00000000
        /*0050*/ 	.short	0x000a
        /*0052*/ 	.short	0x0028
        /*0054*/ 	.byte	0x00, 0xf0, 0x11, 0x00


	//----- nvinfo : EIATTR_KPARAM_INFO
	.align		4
.L_23:
        /*0058*/ 	.byte	0x04, 0x17
        /*005a*/ 	.short	(.L_25 - .L_24)
.L_24:
        /*005c*/ 	.word	0x00000000
        /*0060*/ 	.short	0x0009
        /*0062*/ 	.short	0x0024
        /*0064*/ 	.byte	0x00, 0xf0, 0x11, 0x00


	//----- nvinfo : EIATTR_KPARAM_INFO
	.align		4
.L_25:
        /*0068*/ 	.byte	0x04, 0x17
        /*006a*/ 	.short	(.L_27 - .L_26)
.L_26:
        /*006c*/ 	.word	0x00000000
        /*0070*/ 	.short	0x0008
        /*0072*/ 	.short	0x0020
        /*0074*/ 	.byte	0x00, 0xf0, 0x11, 0x00


	//----- nvinfo : EIATTR_KPARAM_INFO
	.align		4
.L_27:
        /*0078*/ 	.byte	0x04, 0x17
        /*007a*/ 	.short	(.L_29 - .L_28)
.L_28:
        /*007c*/ 	.word	0x00000000
        /*0080*/ 	.short	0x0007
        /*0082*/ 	.short	0x001c
        /*0084*/ 	.byte	0x00, 0xf0, 0x11, 0x00


	//----- nvinfo : EIATTR_KPARAM_INFO
	.align		4
.L_29:
        /*0088*/ 	.byte	0x04, 0x17
        /*008a*/ 	.short	(.L_31 - .L_30)
.L_30:
        /*008c*/ 	.word	0x00000000
        /*0090*/ 	.short	0x0006
        /*0092*/ 	.short	0x0018
        /*0094*/ 	.byte	0x00, 0xf0, 0x11, 0x00


	//----- nvinfo : EIATTR_KPARAM_INFO
	.align		4
.L_31:
        /*0098*/ 	.byte	0x04, 0x17
        /*009a*/ 	.short	(.L_33 - .L_32)
.L_32:
        /*009c*/ 	.word	0x00000000
        /*00a0*/ 	.short	0x0005
        /*00a2*/ 	.short	0x0014
        /*00a4*/ 	.byte	0x00, 0xf0, 0x11, 0x00


	//----- nvinfo : EIATTR_KPARAM_INFO
	.align		4
.L_33:
        /*00a8*/ 	.byte	0x04, 0x17
        /*00aa*/ 	.short	(.L_35 - .L_34)
.L_34:
        /*00ac*/ 	.word	0x00000000
        /*00b0*/ 	.short	0x0004
        /*00b2*/ 	.short	0x0010
        /*00b4*/ 	.byte	0x00, 0xf0, 0x11, 0x00


	//----- nvinfo : EIATTR_KPARAM_INFO
	.align		4
.L_35:
        /*00b8*/ 	.byte	0x04, 0x17
        /*00ba*/ 	.short	(.L_37 - .L_36)
.L_36:
        /*00bc*/ 	.word	0x00000000
        /*00c0*/ 	.short	0x0003
        /*00c2*/ 	.short	0x000c
        /*00c4*/ 	.byte	0x00, 0xf0, 0x11, 0x00


	//----- nvinfo : EIATTR_KPARAM_INFO
	.align		4
.L_37:
        /*00c8*/ 	.byte	0x04, 0x17
        /*00ca*/ 	.short	(.L_39 - .L_38)
.L_38:
        /*00cc*/ 	.word	0x00000000
        /*00d0*/ 	.short	0x0002
        /*00d2*/ 	.short	0x0008
        /*00d4*/ 	.byte	0x00, 0xf0, 0x11, 0x00


	//----- nvinfo : EIATTR_KPARAM_INFO
	.align		4
.L_39:
        /*00d8*/ 	.byte	0x04, 0x17
        /*00da*/ 	.short	(.L_41 - .L_40)
.L_40:
        /*00dc*/ 	.word	0x00000000
        /*00e0*/ 	.short	0x0001
        /*00e2*/ 	.short	0x0004
        /*00e4*/ 	.byte	0x00, 0xf0, 0x11, 0x00


	//----- nvinfo : EIATTR_KPARAM_INFO
	.align		4
.L_41:
        /*00e8*/ 	.byte	0x04, 0x17
        /*00ea*/ 	.short	(.L_43 - .L_42)
.L_42:
        /*00ec*/ 	.word	0x00000000
        /*00f0*/ 	.short	0x0000
        /*00f2*/ 	.short	0x0000
        /*00f4*/ 	.byte	0x00, 0xf0, 0x11, 0x00


	//----- nvinfo : EIATTR_SPARSE_MMA_MASK
	.align		4
.L_43:
        /*00f8*/ 	.byte	0x03, 0x50
        /*00fa*/ 	.short	0x0000


	//----- nvinfo : EIATTR_MAXREG_COUNT
	.align		4
        /*00fc*/ 	.byte	0x03, 0x1b
        /*00fe*/ 	.short	0x00ff


	//----- nvinfo : EIATTR_EXTERNS
	.align		4
        /*0100*/ 	.byte	0x04, 0x0f
        /*0102*/ 	.short	(.L_45 - .L_44)


	//   ....[0]....
	.align		4
.L_44:
        /*0104*/ 	.word	index@(vprintf)


	//----- nvinfo : EIATTR_MERCURY_ISA_VERSION
	.align		4
.L_45:
        /*0108*/ 	.byte	0x03, 0x5f
        /*010a*/ 	.short	0x0101


	//----- nvinfo : EIATTR_VRC_CTA_INIT_COUNT
	.align		4
        /*010c*/ 	.byte	0x02, 0x4a
	.zero		1
	.zero		1


	//----- nvinfo : EIATTR_SYSCALL_OFFSETS
	.align		4
        /*0110*/ 	.byte	0x04, 0x46
        /*0112*/ 	.short	(.L_47 - .L_46)


	//   ....[0]....
.L_46:
        /*0114*/ 	.word	0x00001000


	//----- nvinfo : EIATTR_EXIT_INSTR_OFFSETS
	.align		4
.L_47:
        /*0118*/ 	.byte	0x04, 0x1c
        /*011a*/ 	.short	(.L_49 - .L_48)


	//   ....[0]....
.L_48:
        /*011c*/ 	.word	0x00001010


	//----- nvinfo : EIATTR_CRS_STACK_SIZE
	.align		4
.L_49:
        /*0120*/ 	.byte	0x04, 0x1e
        /*0122*/ 	.short	(.L_51 - .L_50)
.L_50:
        /*0124*/ 	.word	0x00000000


	//----- nvinfo : EIATTR_CBANK_PARAM_SIZE
	.align		4
.L_51:
        /*0128*/ 	.byte	0x03, 0x19
        /*012a*/ 	.short	0x003c


	//----- nvinfo : EIATTR_PARAM_CBANK
	.align		4
        /*012c*/ 	.byte	0x04, 0x0a
        /*012e*/ 	.short	(.L_53 - .L_52)
	.align		4
.L_52:
        /*0130*/ 	.word	index@(.nv.constant0._Z7computefifffffffffffff)
        /*0134*/ 	.short	0x0380
        /*0136*/ 	.short	0x003c


	//----- nvinfo : EIATTR_SW_WAR
	.align		4
.L_53:
        /*0138*/ 	.byte	0x04, 0x36
        /*013a*/ 	.short	(.L_55 - .L_54)
.L_54:
        /*013c*/ 	.word	0x00000008
.L_55:


//--------------------- .nv.callgraph             --------------------------
	.section	.nv.callgraph,"",@"SHT_CUDA_CALLGRAPH"
	.align	4
	.sectionentsize	8
	.align		4
        /*0000*/ 	.word	0x00000000
	.align		4
        /*0004*/ 	.word	0xffffffff
	.align		4
        /*0008*/ 	.word	index@(_Z7computefifffffffffffff)
	.align		4
        /*000c*/ 	.word	index@(vprintf)
	.align		4
        /*0010*/ 	.word	0x00000000
	.align		4
        /*0014*/ 	.word	0xfffffffe
	.align		4
        /*0018*/ 	.word	0x00000000
	.align		4
        /*001c*/ 	.word	0xfffffffd
	.align		4
        /*0020*/ 	.word	0x00000000
	.align		4
        /*0024*/ 	.word	0xfffffffc


//--------------------- .nv.constant4             --------------------------
	.section	.nv.constant4,"a",@progbits
	.align	8
	.align		8
.nv.constant4:
        /*0000*/ 	.dword	vprintf
	.align		8
        /*0008*/ 	.dword	$str
	.align		8
        /*0010*/ 	.dword	__cudart_i2opi_f


//--------------------- .text._Z7computefifffffffffffff --------------------------
	.section	.text._Z7computefifffffffffffff,"ax",@progbits
	.align	128
        .global         _Z7computefifffffffffffff
        .type           _Z7computefifffffffffffff,@function
        .size           _Z7computefifffffffffffff,(.L_x_32 - _Z7computefifffffffffffff)
        .other          _Z7computefifffffffffffff,@"STO_CUDA_ENTRY STV_DEFAULT"
_Z7computefifffffffffffff:
.text._Z7computefifffffffffffff:
[----:B------:R-:W0:Y:S08]  /*0000*/  LDC R1, c[0x0][0x37c] ;  /* 0x0000df00ff017b82 */ /* 0x000e300000000800 */
[----:B------:R-:W1:Y:S01]  /*0010*/  LDC R4, c[0x0][0x390] ;  /* 0x0000e400ff047b82 */ /* 0x000e620000000800 */
[----:B------:R-:W2:Y:S01]  /*0020*/  LDCU UR4, c[0x0][0x38c] ;  /* 0x00007180ff0477ac */ /* 0x000ea20008000800 */
[----:B0-----:R-:W-:Y:S01]  /*0030*/  VIADD R1, R1, 0xffffffd8 ;  /* 0xffffffd801017836 */ /* 0x001fe20000000000 */
[----:B------:R-:W0:Y:S05]  /*0040*/  LDCU UR5, c[0x0][0x380] ;  /* 0x00007000ff0577ac */ /* 0x000e2a0008000800 */
[----:B------:R-:W3:Y:S01]  /*0050*/  LDC R6, c[0x0][0x2f8] ;  /* 0x0000be00ff067b82 */ /* 0x000ee20000000800 */
[----:B------:R-:W4:Y:S01]  /*0060*/  LDCU UR6, c[0x0][0x2fc] ;  /* 0x00005f80ff0677ac */ /* 0x000f220008000800 */
[----:B--2---:R-:W-:Y:S01]  /*0070*/  IMAD.U32 R5, RZ, RZ, UR4 ;  /* 0x00000004ff057e24 */ /* 0x004fe2000f8e00ff */
[----:B-1----:R-:W1:Y:S08]  /*0080*/  MUFU.RCP R0, R4 ;  /* 0x0000000400007308 */ /* 0x002e700000001000 */
[----:B------:R-:W2:Y:S01]  /*0090*/  FCHK P0, R5, R4 ;  /* 0x0000000405007302 */ /* 0x000ea20000000000 */
[----:B-1----:R-:W-:-:S04]  /*00a0*/  FFMA R3, R0, -R4, 1 ;  /* 0x3f80000000037423 */ /* 0x002fc80000000804 */
[----:B------:R-:W-:-:S04]  /*00b0*/  FFMA R0, R0, R3, R0 ;  /* 0x0000000300007223 */ /* 0x000fc80000000000 */
[----:B------:R-:W-:-:S04]  /*00c0*/  FFMA R3, R0, UR4, RZ ;  /* 0x0000000400037c23 */ /* 0x000fc800080000ff */
[----:B------:R-:W-:-:S04]  /*00d0*/  FFMA R2, R3, -R4, UR4 ;  /* 0x0000000403027e23 */ /* 0x000fc80008000804 */
[----:B------:R-:W-:Y:S01]  /*00e0*/  FFMA R2, R0, R2, R3 ;  /* 0x0000000200027223 */ /* 0x000fe20000000003 */
[----:B0-----:R-:W-:Y:S01]  /*00f0*/  IMAD.U32 R0, RZ, RZ, UR5 ;  /* 0x00000005ff007e24 */ /* 0x001fe2000f8e00ff */
[----:B--2-4-:R-:W-:Y:S06]  /*0100*/  @!P0 BRA `(.L_x_0) ;  /* 0x0000000000108947 */ /* 0x014fec0003800000 */
[----:B------:R-:W0:Y:S01]  /*0110*/  LDC R2, c[0x0][0x38c] ;  /* 0x0000e300ff027b82 */ /* 0x000e220000000800 */
[----:B------:R-:W-:-:S07]  /*0120*/  MOV R4, 0x150 ;  /* 0x0000015000047802 */ /* 0x000fce0000000f00 */
[----:B------:R-:W1:Y:S02]  /*0130*/  LDC R3, c[0x0][0x390] ;  /* 0x0000e400ff037b82 */ /* 0x000e640000000800 */
[----:B01-3--:R-:W-:Y:S05]  /*0140*/  CALL.REL.NOINC `($__internal_1_$__cuda_sm3x_div_rn_noftz_f32_slowpath) ;  /* 0x0000001000107944 */ /* 0x00bfea0003c00000 */
.L_x_0:
[----:B------:R-:W0:Y:S01]  /*0150*/  LDC.64 R4, c[0x0][0x380] ;  /* 0x0000e000ff047b82 */ /* 0x000e220000000a00 */
[----:B------:R-:W1:Y:S01]  /*0160*/  LDCU UR4, c[0x0][0x388] ;  /* 0x00007100ff0477ac */ /* 0x000e620008000800 */
[----:B------:R-:W-:-:S04]  /*0170*/  FADD R2, R2, 1.7809000363298421904e-23 ;  /* 0x19ac3cf302027421 */ /* 0x000fc80000000000 */
[----:B-1----:R-:W-:Y:S01]  /*0180*/  FADD R3, -R2, UR4 ;  /* 0x0000000402037e21 */ /* 0x002fe20008000100 */
[----:B0-----:R-:W-:-:S04]  /*0190*/  ISETP.GE.AND P0, PT, R5, 0x1, PT ;  /* 0x000000010500780c */ /* 0x001fc80003f06270 */
[----:B------:R-:W-:-:S13]  /*01a0*/  FSETP.NEU.OR P0, PT, R3, R4, !P0 ;  /* 0x000000040300720b */ /* 0x000fda000470d400 */
[----:B------:R-:W-:Y:S05]  /*01b0*/  @P0 BRA `(.L_x_1) ;  /* 0x0000000c00680947 */ /* 0x000fea0003800000 */
[----:B------:R-:W0:Y:S01]  /*01c0*/  LDC R3, c[0x0][0x3b8] ;  /* 0x0000ee00ff037b82 */ /* 0x000e220000000800 */
[----:B------:R-:W-:Y:S02]  /*01d0*/  UMOV UR4, 0x3423 ;  /* 0x0000342300047882 */ /* 0x000fe40000000000 */
[----:B------:R-:W-:Y:S02]  /*01e0*/  IMAD.U32 R8, RZ, RZ, UR4 ;  /* 0x00000004ff087e24 */ /* 0x000fe4000f8e00ff */
[----:B0-----:R-:W-:-:S04]  /*01f0*/  FMUL R3, R3, -1.0870999952771694632e-37 ;  /* 0x8213f7e803037820 */ /* 0x001fc80000400000 */
[----:B------:R-:W0:Y:S08]  /*0200*/  MUFU.RCP R2, R3 ;  /* 0x0000000300027308 */ /* 0x000e300000001000 */
[----:B------:R-:W1:Y:S01]  /*0210*/  FCHK P0, -R8, R3 ;  /* 0x0000000308007302 */ /* 0x000e620000000100 */
[----:B0-----:R-:W-:-:S04]  /*0220*/  FFMA R5, -R3, R2, 1 ;  /* 0x3f80000003057423 */ /* 0x001fc80000000102 */
[----:B------:R-:W-:-:S04]  /*0230*/  FFMA R2, R2, R5, R2 ;  /* 0x0000000502027223 */ /* 0x000fc80000000002 */
[----:B------:R-:W-:-:S04]  /*0240*/  FFMA R9, R2, -1.8703130603343333446e-41, RZ ;  /* 0x8000342302097823 */ /* 0x000fc800000000ff */
[----:B------:R-:W-:-:S04]  /*0250*/  FFMA R4, -R3, R9, -1.8703130603343333446e-41 ;  /* 0x8000342303047423 */ /* 0x000fc80000000109 */
[----:B------:R-:W-:Y:S01]  /*0260*/  FFMA R9, R2, R4, R9 ;  /* 0x0000000402097223 */ /* 0x000fe20000000009 */
[----:B-1----:R-:W-:Y:S06]  /*0270*/  @!P0 BRA `(.L_x_2) ;  /* 0x0000000000108947 */ /* 0x002fec0003800000 */
[----:B------:R-:W-:Y:S01]  /*0280*/  IMAD.MOV.U32 R2, RZ, RZ, -0x7fffcbdd ;  /* 0x80003423ff027424 */ /* 0x000fe200078e00ff */
[----:B------:R-:W-:-:S07]  /*0290*/  MOV R4, 0x2b0 ;  /* 0x000002b000047802 */ /* 0x000fce0000000f00 */
[----:B---3--:R-:W-:Y:S05]  /*02a0*/  CALL.REL.NOINC `($__internal_1_$__cuda_sm3x_div_rn_noftz_f32_slowpath) ;  /* 0x0000000c00b87944 */ /* 0x008fea0003c00000 */
[----:B------:R-:W-:-:S07]  /*02b0*/  IMAD.MOV.U32 R9, RZ, RZ, R2 ;  /* 0x000000ffff097224 */ /* 0x000fce00078e0002 */
.L_x_2:
[----:B------:R-:W-:Y:S01]  /*02c0*/  FMUL R4, R9, 0.63661974668502807617 ;  /* 0x3f22f98309047820 */ /* 0x000fe20000400000 */
[----:B------:R-:W0:Y:S01]  /*02d0*/  LDC.64 R2, c[0x0][0x398] ;  /* 0x0000e600ff027b82 */ /* 0x000e220000000a00 */
[----:B------:R-:W1:Y:S01]  /*02e0*/  LDCU UR4, c[0x0][0x394] ;  /* 0x00007280ff0477ac */ /* 0x000e620008000800 */
[----:B------:R-:W-:Y:S01]  /*02f0*/  SHF.R.U32.HI R11, RZ, 0x17, R9 ;  /* 0x00000017ff0b7819 */ /* 0x000fe20000011609 */
[----:B------:R-:W-:Y:S02]  /*0300*/  FMUL R14, RZ, R9 ;  /* 0x00000009ff0e7220 */ /* 0x000fe40000400000 */
[----:B------:R-:W2:Y:S01]  /*0310*/  F2I.NTZ R4, R4 ;  /* 0x0000000400047305 */ /* 0x000ea20000203100 */
[C---:B------:R-:W-:Y:S01]  /*0320*/  LOP3.LUT R7, R11.reuse, 0xe0, RZ, 0xc0, !PT ;  /* 0x000000e00b077812 */ /* 0x040fe200078ec0ff */
[----:B------:R-:W4:Y:S01]  /*0330*/  LDCU.64 UR8, c[0x0][0x358] ;  /* 0x00006b00ff0877ac */ /* 0x000f220008000a00 */
[----:B------:R-:W-:Y:S02]  /*0340*/  LOP3.LUT P0, R11, R11, 0x1f, RZ, 0xc0, !PT ;  /* 0x0000001f0b0b7812 */ /* 0x000fe4000780c0ff */
[----:B--2---:R-:W-:Y:S01]  /*0350*/  I2FP.F32.S32 R8, R4 ;  /* 0x0000000400087245 */ /* 0x004fe20000201400 */
[----:B0-----:R-:W-:Y:S01]  /*0360*/  FFMA R10, R2, R3, RZ ;  /* 0x00000003020a7223 */ /* 0x001fe200000000ff */
[----:B------:R-:W-:-:S03]  /*0370*/  VIADD R2, R7, 0xffffff80 ;  /* 0xffffff8007027836 */ /* 0x000fc60000000000 */
[----:B------:R-:W-:Y:S01]  /*0380*/  FFMA R5, R8, -1.5707962512969970703, R9 ;  /* 0xbfc90fda08057823 */ /* 0x000fe20000000009 */
[----:B------:R-:W-:Y:S01]  /*0390*/  SHF.L.U32 R3, R9, 0x8, RZ ;  /* 0x0000000809037819 */ /* 0x000fe200000006ff */
[----:B-1----:R-:W-:Y:S02]  /*03a0*/  FMUL R7, R10, UR4 ;  /* 0x000000040a077c20 */ /* 0x002fe40008400000 */
[----:B------:R-:W-:Y:S01]  /*03b0*/  FFMA R5, R8, -7.5497894158615963534e-08, R5 ;  /* 0xb3a2216808057823 */ /* 0x000fe20000000005 */
[----:B------:R-:W-:-:S03]  /*03c0*/  SHF.R.U32.HI R2, RZ, 0x5, R2 ;  /* 0x00000005ff027819 */ /* 0x000fc60000011602 */
[----:B------:R-:W-:Y:S01]  /*03d0*/  FFMA R5, R8, -5.3903029534742383927e-15, R5 ;  /* 0xa7c234c508057823 */ /* 0x000fe20000000005 */
[----:B------:R-:W-:Y:S01]  /*03e0*/  LOP3.LUT R8, R3, 0x80000000, RZ, 0xfc, !PT ;  /* 0x8000000003087812 */ /* 0x000fe200078efcff */
[----:B------:R-:W-:Y:S01]  /*03f0*/  IMAD R10, R2, -0x4, R1 ;  /* 0xfffffffc020a7824 */ /* 0x000fe200078e0201 */
[----:B----4-:R-:W-:Y:S06]  /*0400*/  @!P0 BRA `(.L_x_3) ;  /* 0x0000000400748947 */ /* 0x010fec0003800000 */
[----:B------:R-:W-:Y:S01]  /*0410*/  FSETP.GE.AND P1, PT, |R9|, 105615, PT ;  /* 0x47ce47800900780b */ /* 0x000fe20003f26200 */
[----:B------:R-:W-:Y:S01]  /*0420*/  UMOV UR4, URZ ;  /* 0x000000ff00047c82 */ /* 0x000fe20008000000 */
[----:B------:R-:W-:Y:S02]  /*0430*/  IADD3 R13, PT, PT, -R11, 0x20, RZ ;  /* 0x000000200b0d7810 */ /* 0x000fe40007ffe1ff */
[----:B------:R-:W-:Y:S02]  /*0440*/  FSETP.EQ.OR P0, PT, |R9|, +INF , !P1 ;  /* 0x7f8000000900780b */ /* 0x000fe40004f02600 */
[----:B------:R-:W-:Y:S02]  /*0450*/  FSEL R14, R5, R14, !P1 ;  /* 0x0000000e050e7208 */ /* 0x000fe40004800000 */
[----:B------:R-:W-:-:S09]  /*0460*/  SEL R15, R4, RZ, !P1 ;  /* 0x000000ff040f7207 */ /* 0x000fd20004800000 */
.L_x_11:
[----:B------:R-:W0:Y:S01]  /*0470*/  LDCU UR5, c[0x0][0x384] ;  /* 0x00007080ff0577ac */ /* 0x000e220008000800 */
[----:B------:R-:W-:Y:S01]  /*0480*/  FSETP.GEU.AND P1, PT, R0, R7, PT ;  /* 0x000000070000720b */ /* 0x000fe20003f2e000 */
[----:B------:R-:W-:Y:S01]  /*0490*/  BSSY.RECONVERGENT B0, `(.L_x_4) ;  /* 0x0000052000007945 */ /* 0x000fe20003800200 */
[----:B------:R-:W-:-:S04]  /*04a0*/  UIADD3 UR4, UPT, UPT, UR4, 0x1, URZ ;  /* 0x0000000104047890 */ /* 0x000fc8000fffe0ff */
[----:B0-----:R-:W-:-:S07]  /*04b0*/  UISETP.NE.AND UP0, UPT, UR4, UR5, UPT ;  /* 0x000000050400728c */ /* 0x001fce000bf05270 */
[----:B-1----:R-:W-:Y:S05]  /*04c0*/  @P1 BRA `(.L_x_5) ;  /* 0x0000000400381947 */ /* 0x002fea0003800000 */
[----:B------:R-:W-:Y:S02]  /*04d0*/  IMAD.MOV.U32 R0, RZ, RZ, R15 ;  /* 0x000000ffff007224 */ /* 0x000fe400078e000f */
[----:B------:R-:W-:Y:S01]  /*04e0*/  IMAD.MOV.U32 R2, RZ, RZ, R14 ;  /* 0x000000ffff027224 */ /* 0x000fe200078e000e */
[----:B------:R-:W-:Y:S06]  /*04f0*/  @P0 BRA `(.L_x_6) ;  /* 0x0000000000a40947 */ /* 0x000fec0003800000 */
[----:B------:R-:W0:Y:S01]  /*0500*/  LDC.64 R2, c[0x4][0x10] ;  /* 0x01000400ff027b82 */ /* 0x000e220000000a00 */
[----:B------:R-:W-:Y:S02]  /*0510*/  IMAD.MOV.U32 R12, RZ, RZ, RZ ;  /* 0x000000ffff0c7224 */ /* 0x000fe400078e00ff */
[----:B------:R-:W-:Y:S02]  /*0520*/  IMAD.MOV.U32 R21, RZ, RZ, RZ ;  /* 0x000000ffff157224 */ /* 0x000fe400078e00ff */
[----:B------:R-:W-:-:S07]  /*0530*/  IMAD.MOV.U32 R0, RZ, RZ, RZ ;  /* 0x000000ffff007224 */ /* 0x000fce00078e00ff */
.L_x_7:
[----:B0-----:R-:W-:-:S05]  /*0540*/  IMAD.WIDE.U32 R16, R0, 0x4, R2 ;  /* 0x0000000400107825 */ /* 0x001fca00078e0002 */
[----:B------:R-:W2:Y:S01]  /*0550*/  LDG.E.CONSTANT R5, desc[UR8][R16.64] ;  /* 0x0000000810057981 */ /* 0x000ea2000c1e9900 */
[C---:B-1----:R-:W-:Y:S01]  /*0560*/  IMAD R18, R0.reuse, 0x4, R1 ;  /* 0x0000000400127824 */ /* 0x042fe200078e0201 */
[----:B------:R-:W-:-:S04]  /*0570*/  IADD3 R0, PT, PT, R0, 0x1, RZ ;  /* 0x0000000100007810 */ /* 0x000fc80007ffe0ff */
[----:B------:R-:W-:Y:S01]  /*0580*/  ISETP.NE.AND P1, PT, R0, 0x6, PT ;  /* 0x000000060000780c */ /* 0x000fe20003f25270 */
[----:B--2---:R-:W-:-:S03]  /*0590*/  IMAD.WIDE.U32 R4, R5, R8, RZ ;  /* 0x0000000805047225 */ /* 0x004fc600078e00ff */
[----:B------:R-:W-:-:S05]  /*05a0*/  IADD3 R19, P2, PT, R4, R12, RZ ;  /* 0x0000000c04137210 */ /* 0x000fca0007f5e0ff */
[----:B------:R1:W-:Y:S01]  /*05b0*/  STL [R18], R19 ;  /* 0x0000001312007387 */ /* 0x0003e20000100800 */
[----:B------:R-:W-:-:S03]  /*05c0*/  IMAD.X R12, R5, 0x1, R21, P2 ;  /* 0x00000001050c7824 */ /* 0x000fc600010e0615 */
[----:B------:R-:W-:Y:S05]  /*05d0*/  @P1 BRA `(.L_x_7) ;  /* 0xfffffffc00d81947 */ /* 0x000fea000383ffff */
[----:B------:R0:W-:Y:S04]  /*05e0*/  STL [R1+0x18], R12 ;  /* 0x0000180c01007387 */ /* 0x0001e80000100800 */
[----:B------:R-:W2:Y:S04]  /*05f0*/  LDL R0, [R10+0x14] ;  /* 0x000014000a007983 */ /* 0x000ea80000100800 */
[----:B------:R-:W4:Y:S04]  /*0600*/  LDL R2, [R10+0x18] ;  /* 0x000018000a027983 */ /* 0x000f280000100800 */
[----:B------:R-:W5:Y:S01]  /*0610*/  LDL R4, [R10+0x10] ;  /* 0x000010000a047983 */ /* 0x000f620000100800 */
[----:B------:R-:W-:Y:S01]  /*0620*/  UMOV UR10, 0x54442d19 ;  /* 0x54442d19000a7882 */ /* 0x000fe20000000000 */
[----:B------:R-:W-:Y:S01]  /*0630*/  UMOV UR11, 0x3bf921fb ;  /* 0x3bf921fb000b7882 */ /* 0x000fe20000000000 */
[----:B------:R-:W-:-:S02]  /*0640*/  ISETP.GE.AND P1, PT, R9, RZ, PT ;  /* 0x000000ff0900720c */ /* 0x000fc40003f26270 */
[----:B--2---:R-:W-:Y:S02]  /*0650*/  SHF.R.U32.HI R3, RZ, R13, R0 ;  /* 0x0000000dff037219 */ /* 0x004fe40000011600 */
[-C--:B------:R-:W-:Y:S02]  /*0660*/  SHF.L.U32 R0, R0, R11.reuse, RZ ;  /* 0x0000000b00007219 */ /* 0x080fe400000006ff */
[----:B----4-:R-:W-:Y:S02]  /*0670*/  SHF.L.U32 R2, R2, R11, RZ ;  /* 0x0000000b02027219 */ /* 0x010fe400000006ff */
[----:B-----5:R-:W-:-:S03]  /*0680*/  SHF.R.U32.HI R5, RZ, R13, R4 ;  /* 0x0000000dff057219 */ /* 0x020fc60000011604 */
[----:B------:R-:W-:Y:S02]  /*0690*/  IMAD.IADD R2, R2, 0x1, R3 ;  /* 0x0000000102027824 */ /* 0x000fe400078e0203 */
[----:B------:R-:W-:-:S05]  /*06a0*/  IMAD.IADD R5, R0, 0x1, R5 ;  /* 0x0000000100057824 */ /* 0x000fca00078e0205 */
[C---:B------:R-:W-:Y:S01]  /*06b0*/  SHF.L.W.U32.HI R0, R5.reuse, 0x2, R2 ;  /* 0x0000000205007819 */ /* 0x040fe20000010e02 */
[----:B------:R-:W-:-:S03]  /*06c0*/  IMAD.SHL.U32 R5, R5, 0x4, RZ ;  /* 0x0000000405057824 */ /* 0x000fc600078e00ff */
[----:B------:R-:W-:-:S04]  /*06d0*/  SHF.R.S32.HI R3, RZ, 0x1f, R0 ;  /* 0x0000001fff037819 */ /* 0x000fc80000011400 */
[C---:B------:R-:W-:Y:S02]  /*06e0*/  LOP3.LUT R16, R3.reuse, R5, RZ, 0x3c, !PT ;  /* 0x0000000503107212 */ /* 0x040fe400078e3cff */
[----:B------:R-:W-:-:S04]  /*06f0*/  LOP3.LUT R17, R3, R0, RZ, 0x3c, !PT ;  /* 0x0000000003117212 */ /* 0x000fc800078e3cff */
[----:B------:R-:W2:Y:S02]  /*0700*/  I2F.F64.S64 R4, R16 ;  /* 0x0000001000047312 */ /* 0x000ea40000301c00 */
[----:B--2---:R-:W-:Y:S01]  /*0710*/  DMUL R4, R4, UR10 ;  /* 0x0000000a04047c28 */ /* 0x004fe20008000000 */
[----:B------:R-:W-:Y:S02]  /*0720*/  SHF.R.U32.HI R3, RZ, 0x1e, R2 ;  /* 0x0000001eff037819 */ /* 0x000fe40000011602 */
[----:B0-----:R-:W-:-:S07]  /*0730*/  LOP3.LUT R12, R0, R9, RZ, 0x3c, !PT ;  /* 0x00000009000c7212 */ /* 0x001fce00078e3cff */
[----:B------:R-:W0:Y:S01]  /*0740*/  F2F.F32.F64 R4, R4 ;  /* 0x0000000400047310 */ /* 0x000e220000301000 */
[----:B------:R-:W-:Y:S02]  /*0750*/  LEA.HI R0, R0, R3, RZ, 0x1 ;  /* 0x0000000300007211 */ /* 0x000fe400078f08ff */
[----:B------:R-:W-:-:S03]  /*0760*/  ISETP.GE.AND P2, PT, R12, RZ, PT ;  /* 0x000000ff0c00720c */ /* 0x000fc60003f46270 */
[----:B------:R-:W-:Y:S01]  /*0770*/  @!P1 IMAD.MOV R0, RZ, RZ, -R0 ;  /* 0x000000ffff009224 */ /* 0x000fe200078e0a00 */
[----:B0-----:R-:W-:-:S09]  /*0780*/  FSEL R2, -R4, R4, !P2 ;  /* 0x0000000404027208 */ /* 0x001fd20005000100 */
.L_x_6:
[----:B------:R-:W-:Y:S02]  /*0790*/  IMAD.MOV.U32 R4, RZ, RZ, 0x37cbac00 ;  /* 0x37cbac00ff047424 */ /* 0x000fe400078e00ff */
[----:B------:R-:W-:Y:S01]  /*07a0*/  FMUL R3, R2, R2 ;  /* 0x0000000202037220 */ /* 0x000fe20000400000 */
[C---:B------:R-:W-:Y:S01]  /*07b0*/  LOP3.LUT R5, R0.reuse, 0x1, RZ, 0xc0, !PT ;  /* 0x0000000100057812 */ /* 0x040fe200078ec0ff */
[----:B------:R-:W-:Y:S01]  /*07c0*/  VIADD R0, R0, 0x1 ;  /* 0x0000000100007836 */ /* 0x000fe20000000000 */
[----:B------:R-:W-:Y:S01]  /*07d0*/  MOV R12, 0x3c0885e4 ;  /* 0x3c0885e4000c7802 */ /* 0x000fe20000000f00 */
[----:B------:R-:W-:Y:S01]  /*07e0*/  FFMA R4, R3, R4, -0.0013887860113754868507 ;  /* 0xbab607ed03047423 */ /* 0x000fe20000000004 */
[----:B------:R-:W-:Y:S01]  /*07f0*/  ISETP.NE.U32.AND P1, PT, R5, 0x1, PT ;  /* 0x000000010500780c */ /* 0x000fe20003f25070 */
[----:B------:R-:W-:Y:S01]  /*0800*/  IMAD.MOV.U32 R17, RZ, RZ, 0x3e2aaaa8 ;  /* 0x3e2aaaa8ff117424 */ /* 0x000fe200078e00ff */
[----:B------:R-:W-:Y:S01]  /*0810*/  LOP3.LUT P2, RZ, R0, 0x2, RZ, 0xc0, !PT ;  /* 0x0000000200ff7812 */ /* 0x000fe2000784c0ff */
[----:B------:R-:W-:Y:S01]  /*0820*/  BSSY.RECONVERGENT B1, `(.L_x_8) ;  /* 0x0000015000017945 */ /* 0x000fe20003800200 */
[----:B------:R-:W-:-:S02]  /*0830*/  FSEL R4, R4, -0.00019574658654164522886, P1 ;  /* 0xb94d415304047808 */ /* 0x000fc40000800000 */
[----:B------:R-:W-:Y:S02]  /*0840*/  FSEL R12, R12, 0.041666727513074874878, !P1 ;  /* 0x3d2aaabb0c0c7808 */ /* 0x000fe40004800000 */
[----:B------:R-:W-:Y:S02]  /*0850*/  FSEL R0, R2, 1, !P1 ;  /* 0x3f80000002007808 */ /* 0x000fe40004800000 */
[----:B------:R-:W-:Y:S01]  /*0860*/  FSEL R17, -R17, -0.4999999701976776123, !P1 ;  /* 0xbeffffff11117808 */ /* 0x000fe20004800100 */
[C---:B------:R-:W-:Y:S02]  /*0870*/  FFMA R4, R3.reuse, R4, R12 ;  /* 0x0000000403047223 */ /* 0x040fe4000000000c */
[C---:B------:R-:W-:Y:S02]  /*0880*/  FFMA R5, R3.reuse, R0, RZ ;  /* 0x0000000003057223 */ /* 0x040fe400000000ff */
[----:B------:R-:W-:-:S04]  /*0890*/  FFMA R4, R3, R4, R17 ;  /* 0x0000000403047223 */ /* 0x000fc80000000011 */
[----:B------:R-:W-:-:S04]  /*08a0*/  FFMA R0, R5, R4, R0 ;  /* 0x0000000405007223 */ /* 0x000fc80000000000 */
[----:B------:R-:W-:-:S04]  /*08b0*/  @P2 FADD R0, RZ, -R0 ;  /* 0x80000000ff002221 */ /* 0x000fc80000000000 */
[----:B------:R-:W-:Y:S01]  /*08c0*/  VIADD R2, R0, 0xf3000000 ;  /* 0xf300000000027836 */ /* 0x000fe20000000000 */
[----:B------:R0:W2:Y:S04]  /*08d0*/  MUFU.RSQ R5, R0 ;  /* 0x0000000000057308 */ /* 0x0000a80000001400 */
[----:B------:R-:W-:-:S13]  /*08e0*/  ISETP.GT.U32.AND P1, PT, R2, 0x727fffff, PT ;  /* 0x727fffff0200780c */ /* 0x000fda0003f24070 */
[----:B0-2---:R-:W-:Y:S05]  /*08f0*/  @!P1 BRA `(.L_x_9) ;  /* 0x00000000000c9947 */ /* 0x005fea0003800000 */
[----:B------:R-:W-:-:S07]  /*0900*/  MOV R16, 0x920 ;  /* 0x0000092000107802 */ /* 0x000fce0000000f00 */
[----:B-1-3--:R-:W-:Y:S05]  /*0910*/  CALL.REL.NOINC `($__internal_0_$__cuda_sm20_sqrt_rn_f32_slowpath) ;  /* 0x0000000400c07944 */ /* 0x00afea0003c00000 */
[----:B------:R-:W-:Y:S05]  /*0920*/  BRA `(.L_x_10) ;  /* 0x0000000000107947 */ /* 0x000fea0003800000 */
.L_x_9:
[----:B------:R-:W-:Y:S01]  /*0930*/  FMUL.FTZ R3, R0, R5 ;  /* 0x0000000500037220 */ /* 0x000fe20000410000 */
[----:B------:R-:W-:-:S03]  /*0940*/  FMUL.FTZ R2, R5, 0.5 ;  /* 0x3f00000005027820 */ /* 0x000fc60000410000 */
[----:B------:R-:W-:-:S04]  /*0950*/  FFMA R0, -R3, R3, R0 ;  /* 0x0000000303007223 */ /* 0x000fc80000000100 */
[----:B------:R-:W-:-:S07]  /*0960*/  FFMA R0, R0, R2, R3 ;  /* 0x0000000200007223 */ /* 0x000fce0000000003 */
.L_x_10:
[----:B------:R-:W-:Y:S05]  /*0970*/  BSYNC.RECONVERGENT B1 ;  /* 0x0000000000017941 */ /* 0x000fea0003800200 */
.L_x_8:
[----:B------:R-:W0:Y:S01]  /*0980*/  LDC R3, c[0x0][0x3b4] ;  /* 0x0000ed00ff037b82 */ /* 0x000e220000000800 */
[----:B------:R-:W-:-:S04]  /*0990*/  FADD R0, R0, -1.3347000171976843769e-37 ;  /* 0x8235ab8200007421 */ /* 0x000fc80000000000 */
[----:B0-----:R-:W-:-:S07]  /*09a0*/  FFMA R0, R0, R3, 6029622 ;  /* 0x4ab8026c00007423 */ /* 0x001fce0000000003 */
.L_x_5:
[----:B------:R-:W-:Y:S05]  /*09b0*/  BSYNC.RECONVERGENT B0 ;  /* 0x0000000000007941 */ /* 0x000fea0003800200 */
.L_x_4:
[----:B------:R-:W-:Y:S05]  /*09c0*/  BRA.U UP0, `(.L_x_11) ;  /* 0xfffffff900a87547 */ /* 0x000fea000b83ffff */
[----:B------:R-:W-:Y:S05]  /*09d0*/  BRA `(.L_x_1) ;  /* 0x0000000400607947 */ /* 0x000fea0003800000 */
.L_x_3:
[----:B------:R-:W-:Y:S01]  /*09e0*/  FSETP.GE.AND P1, PT, |R9|, 105615, PT ;  /* 0x47ce47800900780b */ /* 0x000fe20003f26200 */
[----:B------:R-:W-:-:S03]  /*09f0*/  UMOV UR4, URZ ;  /* 0x000000ff00047c82 */ /* 0x000fc60008000000 */
[----:B------:R-:W-:Y:S02]  /*0a00*/  FSETP.EQ.OR P0, PT, |R9|, +INF , !P1 ;  /* 0x7f8000000900780b */ /* 0x000fe40004f02600 */
[----:B------:R-:W-:Y:S02]  /*0a10*/  FSEL R13, R5, R14, !P1 ;  /* 0x0000000e050d7208 */ /* 0x000fe40004800000 */
[----:B------:R-:W-:-:S09]  /*0a20*/  SEL R11, R4, RZ, !P1 ;  /* 0x000000ff040b7207 */ /* 0x000fd20004800000 */
.L_x_19:
[----:B------:R-:W-:Y:S01]  /*0a30*/  FSETP.GEU.AND P1, PT, R0, R7, PT ;  /* 0x000000070000720b */ /* 0x000fe20003f2e000 */
[----:B------:R-:W-:-:S12]  /*0a40*/  BSSY.RECONVERGENT B0, `(.L_x_12) ;  /* 0x000004d000007945 */ /* 0x000fd80003800200 */
[----:B------:R-:W-:Y:S05]  /*0a50*/  @P1 BRA `(.L_x_13) ;  /* 0x00000004002c1947 */ /* 0x000fea0003800000 */
[----:B------:R-:W-:Y:S02]  /*0a60*/  IMAD.MOV.U32 R2, RZ, RZ, R11 ;  /* 0x000000ffff027224 */ /* 0x000fe400078e000b */
[----:B------:R-:W-:Y:S01]  /*0a70*/  IMAD.MOV.U32 R0, RZ, RZ, R13 ;  /* 0x000000ffff007224 */ /* 0x000fe200078e000d */
[----:B------:R-:W-:Y:S06]  /*0a80*/  @P0 BRA `(.L_x_14) ;  /* 0x0000000000980947 */ /* 0x000fec0003800000 */
[----:B------:R-:W-:Y:S02]  /*0a90*/  HFMA2 R17, -RZ, RZ, 0, 0 ;  /* 0x00000000ff117431 */ /* 0x000fe400000001ff */
[----:B------:R-:W-:Y:S01]  /*0aa0*/  IMAD.MOV.U32 R12, RZ, RZ, RZ ;  /* 0x000000ffff0c7224 */ /* 0x000fe200078e00ff */
[----:B------:R-:W0:Y:S01]  /*0ab0*/  LDCU.64 UR10, c[0x4][0x10] ;  /* 0x01000200ff0a77ac */ /* 0x000e220008000a00 */
[----:B------:R-:W-:Y:S01]  /*0ac0*/  IMAD.MOV.U32 R0, RZ, RZ, R1 ;  /* 0x000000ffff007224 */ /* 0x000fe200078e0001 */
[----:B------:R-:W-:-:S06]  /*0ad0*/  UMOV UR5, URZ ;  /* 0x000000ff00057c82 */ /* 0x000fcc0008000000 */
.L_x_15:
[----:B0-----:R-:W-:Y:S02]  /*0ae0*/  IMAD.U32 R4, RZ, RZ, UR10 ;  /* 0x0000000aff047e24 */ /* 0x001fe4000f8e00ff */
[----:B------:R-:W-:-:S05]  /*0af0*/  IMAD.U32 R5, RZ, RZ, UR11 ;  /* 0x0000000bff057e24 */ /* 0x000fca000f8e00ff */
[----:B------:R-:W2:Y:S01]  /*0b00*/  LDG.E.CONSTANT R3, desc[UR8][R4.64] ;  /* 0x0000000804037981 */ /* 0x000ea2000c1e9900 */
[----:B------:R-:W-:Y:S02]  /*0b10*/  UIADD3 UR10, UP0, UPT, UR10, 0x4, URZ ;  /* 0x000000040a0a7890 */ /* 0x000fe4000ff1e0ff */
[----:B------:R-:W-:Y:S02]  /*0b20*/  UIADD3 UR5, UPT, UPT, UR5, 0x1, URZ ;  /* 0x0000000105057890 */ /* 0x000fe4000fffe0ff */
[----:B------:R-:W-:Y:S02]  /*0b30*/  UIADD3.X UR11, UPT, UPT, URZ, UR11, URZ, UP0, !UPT ;  /* 0x0000000bff0b7290 */ /* 0x000fe400087fe4ff */
[----:B------:R-:W-:Y:S01]  /*0b40*/  UISETP.NE.AND UP0, UPT, UR5, 0x6, UPT ;  /* 0x000000060500788c */ /* 0x000fe2000bf05270 */
[----:B--2---:R-:W-:-:S03]  /*0b50*/  IMAD.WIDE.U32 R2, R3, R8, RZ ;  /* 0x0000000803027225 */ /* 0x004fc600078e00ff */
[----:B------:R-:W-:-:S05]  /*0b60*/  IADD3 R15, P1, PT, R2, R12, RZ ;  /* 0x0000000c020f7210 */ /* 0x000fca0007f3e0ff */
[----:B------:R0:W-:Y:S01]  /*0b70*/  STL [R0], R15 ;  /* 0x0000000f00007387 */ /* 0x0001e20000100800 */
[----:B------:R-:W-:Y:S02]  /*0b80*/  IMAD.X R12, R3, 0x1, R17, P1 ;  /* 0x00000001030c7824 */ /* 0x000fe400008e0611 */
[----:B0-----:R-:W-:Y:S01]  /*0b90*/  VIADD R0, R0, 0x4 ;  /* 0x0000000400007836 */ /* 0x001fe20000000000 */
[----:B------:R-:W-:Y:S06]  /*0ba0*/  BRA.U UP0, `(.L_x_15) ;  /* 0xfffffffd00cc7547 */ /* 0x000fec000b83ffff */
[----:B------:R0:W-:Y:S04]  /*0bb0*/  STL [R1+0x18], R12 ;  /* 0x0000180c01007387 */ /* 0x0001e80000100800 */
[----:B------:R-:W2:Y:S04]  /*0bc0*/  LDL R0, [R10+0x14] ;  /* 0x000014000a007983 */ /* 0x000ea80000100800 */
[----:B------:R-:W2:Y:S01]  /*0bd0*/  LDL R3, [R10+0x18] ;  /* 0x000018000a037983 */ /* 0x000ea20000100800 */
[----:B------:R-:W-:Y:S01]  /*0be0*/  UMOV UR10, 0x54442d19 ;  /* 0x54442d19000a7882 */ /* 0x000fe20000000000 */
[----:B------:R-:W-:Y:S01]  /*0bf0*/  UMOV UR11, 0x3bf921fb ;  /* 0x3bf921fb000b7882 */ /* 0x000fe20000000000 */
[----:B------:R-:W-:-:S02]  /*0c00*/  ISETP.GE.AND P2, PT, R9, RZ, PT ;  /* 0x000000ff0900720c */ /* 0x000fc40003f46270 */
[C-C-:B--2---:R-:W-:Y:S01]  /*0c10*/  SHF.L.W.U32.HI R2, R0.reuse, 0x2, R3.reuse ;  /* 0x0000000200027819 */ /* 0x144fe20000010e03 */
[----:B------:R-:W-:Y:S01]  /*0c20*/  IMAD.SHL.U32 R0, R0, 0x4, RZ ;  /* 0x0000000400007824 */ /* 0x000fe200078e00ff */
[----:B------:R-:W-:Y:S02]  /*0c30*/  SHF.R.U32.HI R3, RZ, 0x1e, R3 ;  /* 0x0000001eff037819 */ /* 0x000fe40000011603 */
[----:B------:R-:W-:-:S04]  /*0c40*/  SHF.R.S32.HI R5, RZ, 0x1f, R2 ;  /* 0x0000001fff057819 */ /* 0x000fc80000011402 */
[C---:B------:R-:W-:Y:S02]  /*0c50*/  LOP3.LUT R14, R5.reuse, R0, RZ, 0x3c, !PT ;  /* 0x00000000050e7212 */ /* 0x040fe400078e3cff */
[----:B------:R-:W-:Y:S02]  /*0c60*/  LOP3.LUT R15, R5, R2, RZ, 0x3c, !PT ;  /* 0x00000002050f7212 */ /* 0x000fe400078e3cff */
[C---:B------:R-:W-:Y:S02]  /*0c70*/  LOP3.LUT R0, R2.reuse, R9, RZ, 0x3c, !PT ;  /* 0x0000000902007212 */ /* 0x040fe400078e3cff */
[----:B------:R-:W1:Y:S01]  /*0c80*/  I2F.F64.S64 R4, R14 ;  /* 0x0000000e00047312 */ /* 0x000e620000301c00 */
[----:B------:R-:W-:Y:S02]  /*0c90*/  LEA.HI R2, R2, R3, RZ, 0x1 ;  /* 0x0000000302027211 */ /* 0x000fe400078f08ff */
[----:B------:R-:W-:Y:S02]  /*0ca0*/  ISETP.GE.AND P1, PT, R0, RZ, PT ;  /* 0x000000ff0000720c */ /* 0x000fe40003f26270 */
[----:B------:R-:W-:Y:S01]  /*0cb0*/  @!P2 IADD3 R2, PT, PT, -R2, RZ, RZ ;  /* 0x000000ff0202a210 */ /* 0x000fe20007ffe1ff */
[----:B-1----:R-:W-:-:S10]  /*0cc0*/  DMUL R4, R4, UR10 ;  /* 0x0000000a04047c28 */ /* 0x002fd40008000000 */
[----:B------:R-:W1:Y:S02]  /*0cd0*/  F2F.F32.F64 R4, R4 ;  /* 0x0000000400047310 */ /* 0x000e640000301000 */
[----:B01----:R-:W-:-:S07]  /*0ce0*/  FSEL R0, -R4, R4, !P1 ;  /* 0x0000000404007208 */ /* 0x003fce0004800100 */
.L_x_14:
[----:B------:R-:W-:Y:S01]  /*0cf0*/  LOP3.LUT R5, R2, 0x1, RZ, 0xc0, !PT ;  /* 0x0000000102057812 */ /* 0x000fe200078ec0ff */
[----:B------:R-:W-:Y:S02]  /*0d00*/  IMAD.MOV.U32 R4, RZ, RZ, 0x37cbac00 ;  /* 0x37cbac00ff047424 */ /* 0x000fe400078e00ff */
[----:B------:R-:W-:Y:S01]  /*0d10*/  FMUL R3, R0, R0 ;  /* 0x0000000000037220 */ /* 0x000fe20000400000 */
[----:B------:R-:W-:Y:S01]  /*0d20*/  VIADD R12, R2, 0x1 ;  /* 0x00000001020c7836 */ /* 0x000fe20000000000 */
[----:B------:R-:W-:Y:S01]  /*0d30*/  ISETP.NE.U32.AND P1, PT, R5, 0x1, PT ;  /* 0x000000010500780c */ /* 0x000fe20003f25070 */
[----:B------:R-:W-:Y:S02]  /*0d40*/  IMAD.MOV.U32 R5, RZ, RZ, 0x3c0885e4 ;  /* 0x3c0885e4ff057424 */ /* 0x000fe400078e00ff */
[----:B------:R-:W-:Y:S01]  /*0d50*/  FFMA R4, R3, R4, -0.0013887860113754868507 ;  /* 0xbab607ed03047423 */ /* 0x000fe20000000004 */
[----:B------:R-:W-:Y:S01]  /*0d60*/  IMAD.MOV.U32 R15, RZ, RZ, 0x3e2aaaa8 ;  /* 0x3e2aaaa8ff0f7424 */ /* 0x000fe200078e00ff */
[----:B------:R-:W-:Y:S01]  /*0d70*/  LOP3.LUT P2, RZ, R12, 0x2, RZ, 0xc0, !PT ;  /* 0x000000020cff7812 */ /* 0x000fe2000784c0ff */
[----:B------:R-:W-:Y:S01]  /*0d80*/  BSSY.RECONVERGENT B1, `(.L_x_16) ;  /* 0x0000015000017945 */ /* 0x000fe20003800200 */
[----:B------:R-:W-:-:S02]  /*0d90*/  FSEL R2, R5, 0.041666727513074874878, !P1 ;  /* 0x3d2aaabb05027808 */ /* 0x000fc40004800000 */
[----:B------:R-:W-:Y:S02]  /*0da0*/  FSEL R4, R4, -0.00019574658654164522886, P1 ;  /* 0xb94d415304047808 */ /* 0x000fe40000800000 */
        /* <DEDUP_REMOVED lines=8> */
[----:B------:R0:W1:Y:S04]  /*0e30*/  MUFU.RSQ R5, R0 ;  /* 0x0000000000057308 */ /* 0x0000680000001400 */
[----:B------:R-:W-:-:S13]  /*0e40*/  ISETP.GT.U32.AND P1, PT, R2, 0x727fffff, PT ;  /* 0x727fffff0200780c */ /* 0x000fda0003f24070 */
[----:B01----:R-:W-:Y:S05]  /*0e50*/  @!P1 BRA `(.L_x_17) ;  /* 0x00000000000c9947 */ /* 0x003fea0003800000 */
[----:B------:R-:W-:-:S07]  /*0e60*/  MOV R16, 0xe80 ;  /* 0x00000e8000107802 */ /* 0x000fce0000000f00 */
[----:B---3--:R-:W-:Y:S05]  /*0e70*/  CALL.REL.NOINC `($__internal_0_$__cuda_sm20_sqrt_rn_f32_slowpath) ;  /* 0x0000000000687944 */ /* 0x008fea0003c00000 */
[----:B------:R-:W-:Y:S05]  /*0e80*/  BRA `(.L_x_18) ;  /* 0x0000000000107947 */ /* 0x000fea0003800000 */
.L_x_17:
[----:B------:R-:W-:Y:S01]  /*0e90*/  FMUL.FTZ R3, R0, R5 ;  /* 0x0000000500037220 */ /* 0x000fe20000410000 */
[----:B------:R-:W-:-:S03]  /*0ea0*/  FMUL.FTZ R2, R5, 0.5 ;  /* 0x3f00000005027820 */ /* 0x000fc60000410000 */
[----:B------:R-:W-:-:S04]  /*0eb0*/  FFMA R0, -R3, R3, R0 ;  /* 0x0000000303007223 */ /* 0x000fc80000000100 */
[----:B------:R-:W-:-:S07]  /*0ec0*/  FFMA R0, R0, R2, R3 ;  /* 0x0000000200007223 */ /* 0x000fce0000000003 */
.L_x_18:
[----:B------:R-:W-:Y:S05]  /*0ed0*/  BSYNC.RECONVERGENT B1 ;  /* 0x0000000000017941 */ /* 0x000fea0003800200 */
.L_x_16:
[----:B------:R-:W0:Y:S01]  /*0ee0*/  LDC R3, c[0x0][0x3b4] ;  /* 0x0000ed00ff037b82 */ /* 0x000e220000000800 */
[----:B------:R-:W-:-:S04]  /*0ef0*/  FADD R0, R0, -1.3347000171976843769e-37 ;  /* 0x8235ab8200007421 */ /* 0x000fc80000000000 */
[----:B0-----:R-:W-:-:S07]  /*0f00*/  FFMA R0, R0, R3, 6029622 ;  /* 0x4ab8026c00007423 */ /* 0x001fce0000000003 */
.L_x_13:
[----:B------:R-:W-:Y:S05]  /*0f10*/  BSYNC.RECONVERGENT B0 ;  /* 0x0000000000007941 */ /* 0x000fea0003800200 */
.L_x_12:
[----:B------:R-:W0:Y:S01]  /*0f20*/  LDCU UR5, c[0x0][0x384] ;  /* 0x00007080ff0577ac */ /* 0x000e220008000800 */
[----:B------:R-:W-:-:S04]  /*0f30*/  UIADD3 UR4, UPT, UPT, UR4, 0x1, URZ ;  /* 0x0000000104047890 */ /* 0x000fc8000fffe0ff */
[----:B0-----:R-:W-:-:S09]  /*0f40*/  UISETP.NE.AND UP0, UPT, UR4, UR5, UPT ;  /* 0x000000050400728c */ /* 0x001fd2000bf05270 */
[----:B------:R-:W-:Y:S05]  /*0f50*/  BRA.U UP0, `(.L_x_19) ;  /* 0xfffffff900b47547 */ /* 0x000fea000b83ffff */
.L_x_1:
[----:B------:R-:W0:Y:S01]  /*0f60*/  F2F.F64.F32 R2, R0 ;  /* 0x0000000000027310 */ /* 0x000e220000201800 */
[----:B------:R-:W-:Y:S01]  /*0f70*/  MOV R8, 0x0 ;  /* 0x0000000000087802 */ /* 0x000fe20000000f00 */
[----:B------:R-:W2:Y:S01]  /*0f80*/  LDCU.64 UR4, c[0x4][0x8] ;  /* 0x01000100ff0477ac */ /* 0x000ea20008000a00 */
[----:B---3--:R-:W-:-:S04]  /*0f90*/  IADD3 R6, P0, P1, R1, 0x20, R6 ;  /* 0x0000002001067810 */ /* 0x008fc8000791e006 */
[----:B------:R-:W3:Y:S01]  /*0fa0*/  LDC.64 R8, c[0x4][R8] ;  /* 0x0100000008087b82 */ /* 0x000ee20000000a00 */
[----:B------:R-:W-:Y:S01]  /*0fb0*/  IADD3.X R7, PT, PT, RZ, UR6, RZ, P0, P1 ;  /* 0x00000006ff077c10 */ /* 0x000fe200087e24ff */
[----:B0-----:R0:W-:Y:S01]  /*0fc0*/  STL.64 [R1+0x20], R2 ;  /* 0x0000200201007387 */ /* 0x0011e20000100a00 */
[----:B--2---:R-:W-:Y:S01]  /*0fd0*/  IMAD.U32 R4, RZ, RZ, UR4 ;  /* 0x00000004ff047e24 */ /* 0x004fe2000f8e00ff */
[----:B------:R-:W-:-:S07]  /*0fe0*/  MOV R5, UR5 ;  /* 0x0000000500057c02 */ /* 0x000fce0008000f00 */
[----:B------:R-:W-:-:S07]  /*0ff0*/  LEPC R20, `(.L_x_20) ;  /* 0x000000001014794e */ /* 0x000fce0000000000 */
[----:B01-3--:R-:W-:Y:S05]  /*1000*/  CALL.ABS.NOINC R8 ;  /* 0x0000000008007343 */ /* 0x00bfea0003c00000 */
.L_x_20:
[----:B------:R-:W-:Y:S05]  /*1010*/  EXIT ;  /* 0x000000000000794d */ /* 0x000fea0003800000 */
        .weak           $__internal_0_$__cuda_sm20_sqrt_rn_f32_slowpath
        .type           $__internal_0_$__cuda_sm20_sqrt_rn_f32_slowpath,@function
        .size           $__internal_0_$__cuda_sm20_sqrt_rn_f32_slowpath,($__internal_1_$__cuda_sm3x_div_rn_noftz_f32_slowpath - $__internal_0_$__cuda_sm20_sqrt_rn_f32_slowpath)
$__internal_0_$__cuda_sm20_sqrt_rn_f32_slowpath:
[----:B------:R-:W-:-:S13]  /*1020*/  LOP3.LUT P1, RZ, R0, 0x7fffffff, RZ, 0xc0, !PT ;  /* 0x7fffffff00ff7812 */ /* 0x000fda000782c0ff */
[----:B------:R-:W-:Y:S01]  /*1030*/  @!P1 IMAD.MOV.U32 R2, RZ, RZ, R0 ;  /* 0x000000ffff029224 */ /* 0x000fe200078e0000 */
[----:B------:R-:W-:Y:S06]  /*1040*/  @!P1 BRA `(.L_x_21) ;  /* 0x0000000000409947 */ /* 0x000fec0003800000 */
[----:B------:R-:W-:-:S13]  /*1050*/  FSETP.GEU.FTZ.AND P1, PT, R0, RZ, PT ;  /* 0x000000ff0000720b */ /* 0x000fda0003f3e000 */
[----:B------:R-:W-:Y:S01]  /*1060*/  @!P1 IMAD.MOV.U32 R2, RZ, RZ, 0x7fffffff ;  /* 0x7fffffffff029424 */ /* 0x000fe200078e00ff */
[----:B------:R-:W-:Y:S06]  /*1070*/  @!P1 BRA `(.L_x_21) ;  /* 0x0000000000349947 */ /* 0x000fec0003800000 */
[----:B------:R-:W-:-:S13]  /*1080*/  FSETP.GTU.FTZ.AND P1, PT, |R0|, +INF , PT ;  /* 0x7f8000000000780b */ /* 0x000fda0003f3c200 */
[----:B------:R-:W-:Y:S01]  /*1090*/  @P1 FADD.FTZ R2, R0, 1 ;  /* 0x3f80000000021421 */ /* 0x000fe20000010000 */
[----:B------:R-:W-:Y:S06]  /*10a0*/  @P1 BRA `(.L_x_21) ;  /* 0x0000000000281947 */ /* 0x000fec0003800000 */
[----:B------:R-:W-:-:S13]  /*10b0*/  FSETP.NEU.FTZ.AND P1, PT, |R0|, +INF , PT ;  /* 0x7f8000000000780b */ /* 0x000fda0003f3d200 */
[----:B------:R-:W-:-:S04]  /*10c0*/  @P1 FFMA R3, R0, 1.84467440737095516160e+19, RZ ;  /* 0x5f80000000031823 */ /* 0x000fc800000000ff */
[----:B------:R-:W0:Y:S02]  /*10d0*/  @P1 MUFU.RSQ R2, R3 ;  /* 0x0000000300021308 */ /* 0x000e240000001400 */
[----:B0-----:R-:W-:Y:S01]  /*10e0*/  @P1 FMUL.FTZ R4, R3, R2 ;  /* 0x0000000203041220 */ /* 0x001fe20000410000 */
[----:B------:R-:W-:Y:S01]  /*10f0*/  @P1 FMUL.FTZ R12, R2, 0.5 ;  /* 0x3f000000020c1820 */ /* 0x000fe20000410000 */
[----:B------:R-:W-:Y:S02]  /*1100*/  @!P1 IMAD.MOV.U32 R2, RZ, RZ, R0 ;  /* 0x000000ffff029224 */ /* 0x000fe400078e0000 */
[----:B------:R-:W-:-:S04]  /*1110*/  @P1 FADD.FTZ R5, -R4, -RZ ;  /* 0x800000ff04051221 */ /* 0x000fc80000010100 */
[----:B------:R-:W-:-:S04]  /*1120*/  @P1 FFMA R5, R4, R5, R3 ;  /* 0x0000000504051223 */ /* 0x000fc80000000003 */
[----:B------:R-:W-:-:S04]  /*1130*/  @P1 FFMA R5, R5, R12, R4 ;  /* 0x0000000c05051223 */ /* 0x000fc80000000004 */
[----:B------:R-:W-:-:S07]  /*1140*/  @P1 FMUL.FTZ R2, R5, 2.3283064365386962891e-10 ;  /* 0x2f80000005021820 */ /* 0x000fce0000410000 */
.L_x_21:
[----:B------:R-:W-:Y:S02]  /*1150*/  HFMA2 R3, -RZ, RZ, 0, 0 ;  /* 0x00000000ff037431 */ /* 0x000fe400000001ff */
[----:B------:R-:W-:Y:S02]  /*1160*/  IMAD.MOV.U32 R0, RZ, RZ, R2 ;  /* 0x000000ffff007224 */ /* 0x000fe400078e0002 */
[----:B------:R-:W-:-:S04]  /*1170*/  IMAD.MOV.U32 R2, RZ, RZ, R16 ;  /* 0x000000ffff027224 */ /* 0x000fc800078e0010 */
[----:B------:R-:W-:Y:S05]  /*1180*/  RET.REL.NODEC R2 `(_Z7computefifffffffffffff) ;  /* 0xffffffec029c7950 */ /* 0x000fea0003c3ffff */
        .weak           $__internal_1_$__cuda_sm3x_div_rn_noftz_f32_slowpath
        .type           $__internal_1_$__cuda_sm3x_div_rn_noftz_f32_slowpath,@function
        .size           $__internal_1_$__cuda_sm3x_div_rn_noftz_f32_slowpath,(.L_x_32 - $__internal_1_$__cuda_sm3x_div_rn_noftz_f32_slowpath)
$__internal_1_$__cuda_sm3x_div_rn_noftz_f32_slowpath:
[----:B------:R-:W-:Y:S02]  /*1190*/  SHF.R.U32.HI R7, RZ, 0x17, R3 ;  /* 0x00000017ff077819 */ /* 0x000fe40000011603 */
[----:B------:R-:W-:Y:S02]  /*11a0*/  SHF.R.U32.HI R5, RZ, 0x17, R2 ;  /* 0x00000017ff057819 */ /* 0x000fe40000011602 */
[----:B------:R-:W-:Y:S02]  /*11b0*/  LOP3.LUT R12, R7, 0xff, RZ, 0xc0, !PT ;  /* 0x000000ff070c7812 */ /* 0x000fe400078ec0ff */
[----:B------:R-:W-:-:S03]  /*11c0*/  LOP3.LUT R10, R5, 0xff, RZ, 0xc0, !PT ;  /* 0x000000ff050a7812 */ /* 0x000fc600078ec0ff */
[----:B------:R-:W-:Y:S02]  /*11d0*/  VIADD R8, R12, 0xffffffff ;  /* 0xffffffff0c087836 */ /* 0x000fe40000000000 */
[----:B------:R-:W-:-:S03]  /*11e0*/  VIADD R7, R10, 0xffffffff ;  /* 0xffffffff0a077836 */ /* 0x000fc60000000000 */
[----:B------:R-:W-:-:S04]  /*11f0*/  ISETP.GT.U32.AND P0, PT, R8, 0xfd, PT ;  /* 0x000000fd0800780c */ /* 0x000fc80003f04070 */
[----:B------:R-:W-:-:S13]  /*1200*/  ISETP.GT.U32.OR P0, PT, R7, 0xfd, P0 ;  /* 0x000000fd0700780c */ /* 0x000fda0000704470 */
[----:B------:R-:W-:Y:S01]  /*1210*/  @!P0 IMAD.MOV.U32 R5, RZ, RZ, RZ ;  /* 0x000000ffff058224 */ /* 0x000fe200078e00ff */
[----:B------:R-:W-:Y:S06]  /*1220*/  @!P0 BRA `(.L_x_22) ;  /* 0x00000000005c8947 */ /* 0x000fec0003800000 */
[----:B------:R-:W-:Y:S02]  /*1230*/  FSETP.GTU.FTZ.AND P0, PT, |R2|, +INF , PT ;  /* 0x7f8000000200780b */ /* 0x000fe40003f1c200 */
[----:B------:R-:W-:-:S04]  /*1240*/  FSETP.GTU.FTZ.AND P1, PT, |R3|, +INF , PT ;  /* 0x7f8000000300780b */ /* 0x000fc80003f3c200 */
[----:B------:R-:W-:-:S13]  /*1250*/  PLOP3.LUT P0, PT, P0, P1, PT, 0xf8, 0x8f ;  /* 0x00000000008f781c */ /* 0x000fda0000703f70 */
[----:B------:R-:W-:Y:S05]  /*1260*/  @P0 BRA `(.L_x_23) ;  /* 0x0000000400440947 */ /* 0x000fea0003800000 */
[----:B------:R-:W-:-:S13]  /*1270*/  LOP3.LUT P0, RZ, R3, 0x7fffffff, R2, 0xc8, !PT ;  /* 0x7fffffff03ff7812 */ /* 0x000fda000780c802 */
[----:B------:R-:W-:Y:S05]  /*1280*/  @!P0 BRA `(.L_x_24) ;  /* 0x0000000400348947 */ /* 0x000fea0003800000 */
[C---:B------:R-:W-:Y:S02]  /*1290*/  FSETP.NEU.FTZ.AND P2, PT, |R2|.reuse, +INF , PT ;  /* 0x7f8000000200780b */ /* 0x040fe40003f5d200 */
[----:B------:R-:W-:Y:S02]  /*12a0*/  FSETP.NEU.FTZ.AND P1, PT, |R3|, +INF , PT ;  /* 0x7f8000000300780b */ /* 0x000fe40003f3d200 */
[----:B------:R-:W-:-:S11]  /*12b0*/  FSETP.NEU.FTZ.AND P0, PT, |R2|, +INF , PT ;  /* 0x7f8000000200780b */ /* 0x000fd60003f1d200 */
[----:B------:R-:W-:Y:S05]  /*12c0*/  @!P1 BRA !P2, `(.L_x_24) ;  /* 0x0000000400249947 */ /* 0x000fea0005000000 */
[----:B------:R-:W-:-:S04]  /*12d0*/  LOP3.LUT P2, RZ, R2, 0x7fffffff, RZ, 0xc0, !PT ;  /* 0x7fffffff02ff7812 */ /* 0x000fc8000784c0ff */
[----:B------:R-:W-:-:S13]  /*12e0*/  PLOP3.LUT P1, PT, P1, P2, PT, 0x2f, 0xf2 ;  /* 0x0000000000f2781c */ /* 0x000fda0000f24577 */
[----:B------:R-:W-:Y:S05]  /*12f0*/  @P1 BRA `(.L_x_25) ;  /* 0x0000000400101947 */ /* 0x000fea0003800000 */
[----:B------:R-:W-:-:S04]  /*1300*/  LOP3.LUT P1, RZ, R3, 0x7fffffff, RZ, 0xc0, !PT ;  /* 0x7fffffff03ff7812 */ /* 0x000fc8000782c0ff */
[----:B------:R-:W-:-:S13]  /*1310*/  PLOP3.LUT P0, PT, P0, P1, PT, 0x2f, 0xf2 ;  /* 0x0000000000f2781c */ /* 0x000fda0000702577 */
[----:B------:R-:W-:Y:S05]  /*1320*/  @P0 BRA `(.L_x_26) ;  /* 0x0000000000f80947 */ /* 0x000fea0003800000 */
[----:B------:R-:W-:Y:S02]  /*1330*/  ISETP.GE.AND P0, PT, R7, RZ, PT ;  /* 0x000000ff0700720c */ /* 0x000fe40003f06270 */
[----:B------:R-:W-:-:S11]  /*1340*/  ISETP.GE.AND P1, PT, R8, RZ, PT ;  /* 0x000000ff0800720c */ /* 0x000fd60003f26270 */
[----:B------:R-:W-:Y:S02]  /*1350*/  @P0 IMAD.MOV.U32 R5, RZ, RZ, RZ ;  /* 0x000000ffff050224 */ /* 0x000fe400078e00ff */
[----:B------:R-:W-:Y:S01]  /*1360*/  @!P0 FFMA R2, R2, 1.84467440737095516160e+19, RZ ;  /* 0x5f80000002028823 */ /* 0x000fe200000000ff */
[----:B------:R-:W-:Y:S02]  /*1370*/  @!P0 IMAD.MOV.U32 R5, RZ, RZ, -0x40 ;  /* 0xffffffc0ff058424 */ /* 0x000fe400078e00ff */
[----:B------:R-:W-:-:S03]  /*1380*/  @!P1 FFMA R3, R3, 1.84467440737095516160e+19, RZ ;  /* 0x5f80000003039823 */ /* 0x000fc600000000ff */
[----:B------:R-:W-:-:S07]  /*1390*/  @!P1 IADD3 R5, PT, PT, R5, 0x40, RZ ;  /* 0x0000004005059810 */ /* 0x000fce0007ffe0ff */
.L_x_22:
[----:B------:R-:W-:-:S05]  /*13a0*/  LEA R8, R12, 0xc0800000, 0x17 ;  /* 0xc08000000c087811 */ /* 0x000fca00078eb8ff */
[----:B------:R-:W-:Y:S02]  /*13b0*/  IMAD.IADD R8, R3, 0x1, -R8 ;  /* 0x0000000103087824 */ /* 0x000fe400078e0a08 */
[----:B------:R-:W-:Y:S02]  /*13c0*/  VIADD R3, R10, 0xffffff81 ;  /* 0xffffff810a037836 */ /* 0x000fe40000000000 */
[----:B------:R0:W1:Y:S01]  /*13d0*/  MUFU.RCP R7, R8 ;  /* 0x0000000800077308 */ /* 0x0000620000001000 */
[----:B------:R-:W-:Y:S01]  /*13e0*/  FADD.FTZ R9, -R8, -RZ ;  /* 0x800000ff08097221 */ /* 0x000fe20000010100 */
[C---:B------:R-:W-:Y:S01]  /*13f0*/  IMAD R2, R3.reuse, -0x800000, R2 ;  /* 0xff80000003027824 */ /* 0x040fe200078e0202 */
[----:B0-----:R-:W-:-:S05]  /*1400*/  IADD3 R8, PT, PT, R3, 0x7f, -R12 ;  /* 0x0000007f03087810 */ /* 0x001fca0007ffe80c */
[----:B------:R-:W-:Y:S02]  /*1410*/  IMAD.IADD R8, R8, 0x1, R5 ;  /* 0x0000000108087824 */ /* 0x000fe400078e0205 */
[----:B-1----:R-:W-:-:S04]  /*1420*/  FFMA R10, R7, R9, 1 ;  /* 0x3f800000070a7423 */ /* 0x002fc80000000009 */
[----:B------:R-:W-:-:S04]  /*1430*/  FFMA R14, R7, R10, R7 ;  /* 0x0000000a070e7223 */ /* 0x000fc80000000007 */
[----:B------:R-:W-:-:S04]  /*1440*/  FFMA R7, R2, R14, RZ ;  /* 0x0000000e02077223 */ /* 0x000fc800000000ff */
[----:B------:R-:W-:-:S04]  /*1450*/  FFMA R10, R9, R7, R2 ;  /* 0x00000007090a7223 */ /* 0x000fc80000000002 */
[----:B------:R-:W-:-:S04]  /*1460*/  FFMA R7, R14, R10, R7 ;  /* 0x0000000a0e077223 */ /* 0x000fc80000000007 */
[----:B------:R-:W-:-:S04]  /*1470*/  FFMA R10, R9, R7, R2 ;  /* 0x00000007090a7223 */ /* 0x000fc80000000002 */
[----:B------:R-:W-:-:S05]  /*1480*/  FFMA R2, R14, R10, R7 ;  /* 0x0000000a0e027223 */ /* 0x000fca0000000007 */
[----:B------:R-:W-:-:S04]  /*1490*/  SHF.R.U32.HI R3, RZ, 0x17, R2 ;  /* 0x00000017ff037819 */ /* 0x000fc80000011602 */
[----:B------:R-:W-:-:S05]  /*14a0*/  LOP3.LUT R3, R3, 0xff, RZ, 0xc0, !PT ;  /* 0x000000ff03037812 */ /* 0x000fca00078ec0ff */
[----:B------:R-:W-:-:S04]  /*14b0*/  IMAD.IADD R9, R3, 0x1, R8 ;  /* 0x0000000103097824 */ /* 0x000fc800078e0208 */
[----:B------:R-:W-:-:S05]  /*14c0*/  VIADD R3, R9, 0xffffffff ;  /* 0xffffffff09037836 */ /* 0x000fca0000000000 */
[----:B------:R-:W-:-:S13]  /*14d0*/  ISETP.GE.U32.AND P0, PT, R3, 0xfe, PT ;  /* 0x000000fe0300780c */ /* 0x000fda0003f06070 */
[----:B------:R-:W-:Y:S05]  /*14e0*/  @!P0 BRA `(.L_x_27) ;  /* 0x0000000000808947 */ /* 0x000fea0003800000 */
[----:B------:R-:W-:-:S13]  /*14f0*/  ISETP.GT.AND P0, PT, R9, 0xfe, PT ;  /* 0x000000fe0900780c */ /* 0x000fda0003f04270 */
[----:B------:R-:W-:Y:S05]  /*1500*/  @P0 BRA `(.L_x_28) ;  /* 0x00000000006c0947 */ /* 0x000fea0003800000 */
[----:B------:R-:W-:-:S13]  /*1510*/  ISETP.GE.AND P0, PT, R9, 0x1, PT ;  /* 0x000000010900780c */ /* 0x000fda0003f06270 */
[----:B------:R-:W-:Y:S05]  /*1520*/  @P0 BRA `(.L_x_29) ;  /* 0x0000000000980947 */ /* 0x000fea0003800000 */
[----:B------:R-:W-:Y:S02]  /*1530*/  ISETP.GE.AND P0, PT, R9, -0x18, PT ;  /* 0xffffffe80900780c */ /* 0x000fe40003f06270 */
[----:B------:R-:W-:-:S11]  /*1540*/  LOP3.LUT R2, R2, 0x80000000, RZ, 0xc0, !PT ;  /* 0x8000000002027812 */ /* 0x000fd600078ec0ff */
[----:B------:R-:W-:Y:S05]  /*1550*/  @!P0 BRA `(.L_x_29) ;  /* 0x00000000008c8947 */ /* 0x000fea0003800000 */
[CCC-:B------:R-:W-:Y:S01]  /*1560*/  FFMA.RZ R3, R14.reuse, R10.reuse, R7.reuse ;  /* 0x0000000a0e037223 */ /* 0x1c0fe2000000c007 */
[CCC-:B------:R-:W-:Y:S01]  /*1570*/  FFMA.RM R8, R14.reuse, R10.reuse, R7.reuse ;  /* 0x0000000a0e087223 */ /* 0x1c0fe20000004007 */
[C---:B------:R-:W-:Y:S02]  /*1580*/  ISETP.NE.AND P2, PT, R9.reuse, RZ, PT ;  /* 0x000000ff0900720c */ /* 0x040fe40003f45270 */
[----:B------:R-:W-:Y:S02]  /*1590*/  ISETP.NE.AND P1, PT, R9, RZ, PT ;  /* 0x000000ff0900720c */ /* 0x000fe40003f25270 */
[----:B------:R-:W-:Y:S01]  /*15a0*/  LOP3.LUT R5, R3, 0x7fffff, RZ, 0xc0, !PT ;  /* 0x007fffff03057812 */ /* 0x000fe200078ec0ff */
[----:B------:R-:W-:Y:S01]  /*15b0*/  FFMA.RP R3, R14, R10, R7 ;  /* 0x0000000a0e037223 */ /* 0x000fe20000008007 */
[----:B------:R-:W-:Y:S01]  /*15c0*/  IADD3 R10, PT, PT, R9, 0x20, RZ ;  /* 0x00000020090a7810 */ /* 0x000fe20007ffe0ff */
[----:B------:R-:W-:Y:S01]  /*15d0*/  IMAD.MOV R7, RZ, RZ, -R9 ;  /* 0x000000ffff077224 */ /* 0x000fe200078e0a09 */
[----:B------:R-:W-:-:S02]  /*15e0*/  LOP3.LUT R5, R5, 0x800000, RZ, 0xfc, !PT ;  /* 0x0080000005057812 */ /* 0x000fc400078efcff */
[----:B------:R-:W-:Y:S02]  /*15f0*/  FSETP.NEU.FTZ.AND P0, PT, R3, R8, PT ;  /* 0x000000080300720b */ /* 0x000fe40003f1d000 */
[----:B------:R-:W-:Y:S02]  /*1600*/  SHF.L.U32 R10, R5, R10, RZ ;  /* 0x0000000a050a7219 */ /* 0x000fe400000006ff */
[----:B------:R-:W-:Y:S02]  /*1610*/  SEL R8, R7, RZ, P2 ;  /* 0x000000ff07087207 */ /* 0x000fe40001000000 */
[----:B------:R-:W-:Y:S02]  /*1620*/  ISETP.NE.AND P1, PT, R10, RZ, P1 ;  /* 0x000000ff0a00720c */ /* 0x000fe40000f25270 */
[----:B------:R-:W-:Y:S02]  /*1630*/  SHF.R.U32.HI R8, RZ, R8, R5 ;  /* 0x00000008ff087219 */ /* 0x000fe40000011605 */
[----:B------:R-:W-:-:S02]  /*1640*/  PLOP3.LUT P0, PT, P0, P1, PT, 0xf8, 0x8f ;  /* 0x00000000008f781c */ /* 0x000fc40000703f70 */
[----:B------:R-:W-:Y:S02]  /*1650*/  SHF.R.U32.HI R10, RZ, 0x1, R8 ;  /* 0x00000001ff0a7819 */ /* 0x000fe40000011608 */
[----:B------:R-:W-:-:S04]  /*1660*/  SEL R3, RZ, 0x1, !P0 ;  /* 0x00000001ff037807 */ /* 0x000fc80004000000 */
[----:B------:R-:W-:-:S04]  /*1670*/  LOP3.LUT R3, R3, 0x1, R10, 0xf8, !PT ;  /* 0x0000000103037812 */ /* 0x000fc800078ef80a */
[----:B------:R-:W-:-:S05]  /*1680*/  LOP3.LUT R3, R3, R8, RZ, 0xc0, !PT ;  /* 0x0000000803037212 */ /* 0x000fca00078ec0ff */
[----:B------:R-:W-:-:S05]  /*1690*/  IMAD.IADD R3, R10, 0x1, R3 ;  /* 0x000000010a037824 */ /* 0x000fca00078e0203 */
[----:B------:R-:W-:Y:S01]  /*16a0*/  LOP3.LUT R2, R3, R2, RZ, 0xfc, !PT ;  /* 0x0000000203027212 */ /* 0x000fe200078efcff */
[----:B------:R-:W-:Y:S06]  /*16b0*/  BRA `(.L_x_29) ;  /* 0x0000000000347947 */ /* 0x000fec0003800000 */
.L_x_28:
[----:B------:R-:W-:-:S04]  /*16c0*/  LOP3.LUT R2, R2, 0x80000000, RZ, 0xc0, !PT ;  /* 0x8000000002027812 */ /* 0x000fc800078ec0ff */
[----:B------:R-:W-:Y:S01]  /*16d0*/  LOP3.LUT R2, R2, 0x7f800000, RZ, 0xfc, !PT ;  /* 0x7f80000002027812 */ /* 0x000fe200078efcff */
[----:B------:R-:W-:Y:S06]  /*16e0*/  BRA `(.L_x_29) ;  /* 0x0000000000287947 */ /* 0x000fec0003800000 */
.L_x_27:
[----:B------:R-:W-:Y:S01]  /*16f0*/  IMAD R2, R8, 0x800000, R2 ;  /* 0x0080000008027824 */ /* 0x000fe200078e0202 */
[----:B------:R-:W-:Y:S06]  /*1700*/  BRA `(.L_x_29) ;  /* 0x0000000000207947 */ /* 0x000fec0003800000 */
.L_x_26:
[----:B------:R-:W-:-:S04]  /*1710*/  LOP3.LUT R2, R3, 0x80000000, R2, 0x48, !PT ;  /* 0x8000000003027812 */ /* 0x000fc800078e4802 */
[----:B------:R-:W-:Y:S01]  /*1720*/  LOP3.LUT R2, R2, 0x7f800000, RZ, 0xfc, !PT ;  /* 0x7f80000002027812 */ /* 0x000fe200078efcff */
[----:B------:R-:W-:Y:S06]  /*1730*/  BRA `(.L_x_29) ;  /* 0x0000000000147947 */ /* 0x000fec0003800000 */
.L_x_25:
[----:B------:R-:W-:Y:S01]  /*1740*/  LOP3.LUT R2, R3, 0x80000000, R2, 0x48, !PT ;  /* 0x8000000003027812 */ /* 0x000fe200078e4802 */
[----:B------:R-:W-:Y:S06]  /*1750*/  BRA `(.L_x_29) ;  /* 0x00000000000c7947 */ /* 0x000fec0003800000 */
.L_x_24:
[----:B------:R-:W0:Y:S01]  /*1760*/  MUFU.RSQ R2, -QNAN ;  /* 0xffc0000000027908 */ /* 0x000e220000001400 */
[----:B------:R-:W-:Y:S05]  /*1770*/  BRA `(.L_x_29) ;  /* 0x0000000000047947 */ /* 0x000fea0003800000 */
.L_x_23:
[----:B------:R-:W-:-:S07]  /*1780*/  FADD.FTZ R2, R2, R3 ;  /* 0x0000000302027221 */ /* 0x000fce0000010000 */
.L_x_29:
[----:B------:R-:W-:-:S04]  /*1790*/  IMAD.MOV.U32 R5, RZ, RZ, 0x0 ;  /* 0x00000000ff057424 */ /* 0x000fc800078e00ff */
[----:B0-----:R-:W-:Y:S05]  /*17a0*/  RET.REL.NODEC R4 `(_Z7computefifffffffffffff) ;  /* 0xffffffe804147950 */ /* 0x001fea0003c3ffff */
.L_x_30:
[----:B------:R-:W-:-:S00]  /*17b0*/  BRA `(.L_x_30) ;  /* 0xfffffffc00fc7947 */ /* 0x000fc0000383ffff */
[----:B------:R-:W-:-:S00]  /*17c0*/  NOP ;  /* 0x0000000000007918 */ /* 0x000fc00000000000 */
        /* <DEDUP_REMOVED lines=11> */
.L_x_32:


//--------------------- .nv.global.init           --------------------------
	.section	.nv.global.init,"aw",@progbits
	.align	4
.nv.global.init:
	.type		__cudart_i2opi_f,@object
	.size		__cudart_i2opi_f,($str - __cudart_i2opi_f)
__cudart_i2opi_f:
        /*0000*/ 	.byte	0x41, 0x90, 0x43, 0x3c, 0x99, 0x95, 0x62, 0xdb, 0xc0, 0xdd, 0x34, 0xf5, 0xd1, 0x57, 0x27, 0xfc
        /*0010*/ 	.byte	0x29, 0x15, 0x44, 0x4e, 0x6e, 0x83, 0xf9, 0xa2
	.type		$str,@object
	.size		$str,(.L_0 - $str)
$str:
        /*0018*/ 	.byte	0x25, 0x2e, 0x31, 0x37, 0x67, 0x0a, 0x00
.L_0:


//--------------------- .nv.shared.reserved.0     --------------------------
	.section	.nv.shared.reserved.0,"aw",@nobits
	.weak		__nv_reservedSMEM_offset_0_alias
	.size		__nv_reservedSMEM_offset_0_alias, 0, 64
	.other		__nv_reservedSMEM_offset_0_alias,@"STO_CUDA_RESERVED_SHARED STV_DEFAULT"
__nv_reservedSMEM_offset_0_alias:
	.zero		0
	.zero		64


//--------------------- .nv.constant0._Z7computefifffffffffffff --------------------------
	.section	.nv.constant0._Z7computefifffffffffffff,"a",@progbits
	.sectionflags	@""
	.align	4
.nv.constant0._Z7computefifffffffffffff:
	.zero		956


//--------------------- SYMBOLS --------------------------

	.type		.nv.reservedSmem.offset0,@object
	.size		.nv.reservedSmem.offset0,0x4
	.type		vprintf,@function
